//
// Generated by NVIDIA NVVM Compiler
//
// Compiler Build ID: CL-36424714
// Cuda compilation tools, release 13.0, V13.0.88
// Based on NVVM 20.0.0
//

.version 9.0
.target sm_100
.address_size 64

	// .globl	_Z4SumaiiiiPfS_S_

.visible .entry _Z4SumaiiiiPfS_S_(
	.param .u32 _Z4SumaiiiiPfS_S__param_0,
	.param .u32 _Z4SumaiiiiPfS_S__param_1,
	.param .u32 _Z4SumaiiiiPfS_S__param_2,
	.param .u32 _Z4SumaiiiiPfS_S__param_3,
	.param .u64 .ptr .align 1 _Z4SumaiiiiPfS_S__param_4,
	.param .u64 .ptr .align 1 _Z4SumaiiiiPfS_S__param_5,
	.param .u64 .ptr .align 1 _Z4SumaiiiiPfS_S__param_6
)
{
	.reg .pred 	%p<6>;
	.reg .b32 	%r<19>;
	.reg .b32 	%f<4>;
	.reg .b64 	%rd<13>;

	ld.param.u32 	%r3, [_Z4SumaiiiiPfS_S__param_0];
	ld.param.u32 	%r4, [_Z4SumaiiiiPfS_S__param_1];
	ld.param.u32 	%r7, [_Z4SumaiiiiPfS_S__param_2];
	ld.param.u32 	%r6, [_Z4SumaiiiiPfS_S__param_3];
	ld.param.u64 	%rd1, [_Z4SumaiiiiPfS_S__param_4];
	ld.param.u64 	%rd2, [_Z4SumaiiiiPfS_S__param_5];
	ld.param.u64 	%rd3, [_Z4SumaiiiiPfS_S__param_6];
	mov.u32 	%r8, %tid.x;
	mov.u32 	%r9, %ntid.x;
	mov.u32 	%r10, %ctaid.x;
	mad.lo.s32 	%r1, %r9, %r10, %r8;
	mov.u32 	%r11, %tid.y;
	mov.u32 	%r12, %ntid.y;
	mov.u32 	%r13, %ctaid.y;
	mad.lo.s32 	%r14, %r12, %r13, %r11;
	setp.ge.u32 	%p1, %r1, %r6;
	setp.ge.u32 	%p2, %r14, %r7;
	or.pred  	%p3, %p1, %p2;
	@%p3 bra 	$L__BB0_2;
	cvta.to.global.u64 	%rd4, %rd1;
	cvta.to.global.u64 	%rd5, %rd2;
	cvta.to.global.u64 	%rd6, %rd3;
	setp.eq.s32 	%p4, %r3, 0;
	mad.lo.s32 	%r15, %r6, %r14, %r1;
	mad.lo.s32 	%r16, %r7, %r1, %r14;
	selp.b32 	%r17, %r15, %r16, %p4;
	setp.eq.s32 	%p5, %r4, 0;
	selp.b32 	%r18, %r15, %r16, %p5;
	mul.wide.s32 	%rd7, %r17, 4;
	add.s64 	%rd8, %rd4, %rd7;
	ld.global.f32 	%f1, [%rd8];
	mul.wide.s32 	%rd9, %r18, 4;
	add.s64 	%rd10, %rd5, %rd9;
	ld.global.f32 	%f2, [%rd10];
	add.f32 	%f3, %f1, %f2;
	mul.wide.u32 	%rd11, %r15, 4;
	add.s64 	%rd12, %rd6, %rd11;
	st.global.f32 	[%rd12], %f3;
$L__BB0_2:
	ret;

}
	// .globl	_Z5RestaiiiiPfS_S_
.visible .entry _Z5RestaiiiiPfS_S_(
	.param .u32 _Z5RestaiiiiPfS_S__param_0,
	.param .u32 _Z5RestaiiiiPfS_S__param_1,
	.param .u32 _Z5RestaiiiiPfS_S__param_2,
	.param .u32 _Z5RestaiiiiPfS_S__param_3,
	.param .u64 .ptr .align 1 _Z5RestaiiiiPfS_S__param_4,
	.param .u64 .ptr .align 1 _Z5RestaiiiiPfS_S__param_5,
	.param .u64 .ptr .align 1 _Z5RestaiiiiPfS_S__param_6
)
{
	.reg .pred 	%p<6>;
	.reg .b32 	%r<19>;
	.reg .b32 	%f<4>;
	.reg .b64 	%rd<13>;

	ld.param.u32 	%r3, [_Z5RestaiiiiPfS_S__param_0];
	ld.param.u32 	%r4, [_Z5RestaiiiiPfS_S__param_1];
	ld.param.u32 	%r7, [_Z5RestaiiiiPfS_S__param_2];
	ld.param.u32 	%r6, [_Z5RestaiiiiPfS_S__param_3];
	ld.param.u64 	%rd1, [_Z5RestaiiiiPfS_S__param_4];
	ld.param.u64 	%rd2, [_Z5RestaiiiiPfS_S__param_5];
	ld.param.u64 	%rd3, [_Z5RestaiiiiPfS_S__param_6];
	mov.u32 	%r8, %tid.x;
	mov.u32 	%r9, %ntid.x;
	mov.u32 	%r10, %ctaid.x;
	mad.lo.s32 	%r1, %r9, %r10, %r8;
	mov.u32 	%r11, %tid.y;
	mov.u32 	%r12, %ntid.y;
	mov.u32 	%r13, %ctaid.y;
	mad.lo.s32 	%r14, %r12, %r13, %r11;
	setp.ge.u32 	%p1, %r1, %r6;
	setp.ge.u32 	%p2, %r14, %r7;
	or.pred  	%p3, %p1, %p2;
	@%p3 bra 	$L__BB1_2;
	cvta.to.global.u64 	%rd4, %rd1;
	cvta.to.global.u64 	%rd5, %rd2;
	cvta.to.global.u64 	%rd6, %rd3;
	setp.eq.s32 	%p4, %r3, 0;
	mad.lo.s32 	%r15, %r6, %r14, %r1;
	mad.lo.s32 	%r16, %r7, %r1, %r14;
	selp.b32 	%r17, %r15, %r16, %p4;
	setp.eq.s32 	%p5, %r4, 0;
	selp.b32 	%r18, %r15, %r16, %p5;
	mul.wide.s32 	%rd7, %r17, 4;
	add.s64 	%rd8, %rd4, %rd7;
	ld.global.f32 	%f1, [%rd8];
	mul.wide.s32 	%rd9, %r18, 4;
	add.s64 	%rd10, %rd5, %rd9;
	ld.global.f32 	%f2, [%rd10];
	sub.f32 	%f3, %f1, %f2;
	mul.wide.u32 	%rd11, %r15, 4;
	add.s64 	%rd12, %rd6, %rd11;
	st.global.f32 	[%rd12], %f3;
$L__BB1_2:
	ret;

}
	// .globl	_Z5MultiiiiiPfS_S_
.visible .entry _Z5MultiiiiiPfS_S_(
	.param .u32 _Z5MultiiiiiPfS_S__param_0,
	.param .u32 _Z5MultiiiiiPfS_S__param_1,
	.param .u32 _Z5MultiiiiiPfS_S__param_2,
	.param .u32 _Z5MultiiiiiPfS_S__param_3,
	.param .u64 .ptr .align 1 _Z5MultiiiiiPfS_S__param_4,
	.param .u64 .ptr .align 1 _Z5MultiiiiiPfS_S__param_5,
	.param .u64 .ptr .align 1 _Z5MultiiiiiPfS_S__param_6
)
{
	.reg .pred 	%p<6>;
	.reg .b32 	%r<19>;
	.reg .b32 	%f<4>;
	.reg .b64 	%rd<13>;

	ld.param.u32 	%r3, [_Z5MultiiiiiPfS_S__param_0];
	ld.param.u32 	%r4, [_Z5MultiiiiiPfS_S__param_1];
	ld.param.u32 	%r7, [_Z5MultiiiiiPfS_S__param_2];
	ld.param.u32 	%r6, [_Z5MultiiiiiPfS_S__param_3];
	ld.param.u64 	%rd1, [_Z5MultiiiiiPfS_S__param_4];
	ld.param.u64 	%rd2, [_Z5MultiiiiiPfS_S__param_5];
	ld.param.u64 	%rd3, [_Z5MultiiiiiPfS_S__param_6];
	mov.u32 	%r8, %tid.x;
	mov.u32 	%r9, %ntid.x;
	mov.u32 	%r10, %ctaid.x;
	mad.lo.s32 	%r1, %r9, %r10, %r8;
	mov.u32 	%r11, %tid.y;
	mov.u32 	%r12, %ntid.y;
	mov.u32 	%r13, %ctaid.y;
	mad.lo.s32 	%r14, %r12, %r13, %r11;
	setp.ge.u32 	%p1, %r1, %r6;
	setp.ge.u32 	%p2, %r14, %r7;
	or.pred  	%p3, %p1, %p2;
	@%p3 bra 	$L__BB2_2;
	cvta.to.global.u64 	%rd4, %rd1;
	cvta.to.global.u64 	%rd5, %rd2;
	cvta.to.global.u64 	%rd6, %rd3;
	setp.eq.s32 	%p4, %r3, 0;
	mad.lo.s32 	%r15, %r6, %r14, %r1;
	mad.lo.s32 	%r16, %r7, %r1, %r14;
	selp.b32 	%r17, %r15, %r16, %p4;
	setp.eq.s32 	%p5, %r4, 0;
	selp.b32 	%r18, %r15, %r16, %p5;
	mul.wide.s32 	%rd7, %r17, 4;
	add.s64 	%rd8, %rd4, %rd7;
	ld.global.f32 	%f1, [%rd8];
	mul.wide.s32 	%rd9, %r18, 4;
	add.s64 	%rd10, %rd5, %rd9;
	ld.global.f32 	%f2, [%rd10];
	mul.f32 	%f3, %f1, %f2;
	mul.wide.u32 	%rd11, %r15, 4;
	add.s64 	%rd12, %rd6, %rd11;
	st.global.f32 	[%rd12], %f3;
$L__BB2_2:
	ret;

}
	// .globl	_Z6RMultiiiiifPfS_
.visible .entry _Z6RMultiiiiifPfS_(
	.param .u32 _Z6RMultiiiiifPfS__param_0,
	.param .u32 _Z6RMultiiiiifPfS__param_1,
	.param .u32 _Z6RMultiiiiifPfS__param_2,
	.param .u32 _Z6RMultiiiiifPfS__param_3,
	.param .f32 _Z6RMultiiiiifPfS__param_4,
	.param .u64 .ptr .align 1 _Z6RMultiiiiifPfS__param_5,
	.param .u64 .ptr .align 1 _Z6RMultiiiiifPfS__param_6
)
{
	.reg .pred 	%p<4>;
	.reg .b32 	%r<14>;
	.reg .b32 	%f<4>;
	.reg .b64 	%rd<8>;

	ld.param.u32 	%r4, [_Z6RMultiiiiifPfS__param_2];
	ld.param.u32 	%r3, [_Z6RMultiiiiifPfS__param_3];
	ld.param.f32 	%f1, [_Z6RMultiiiiifPfS__param_4];
	ld.param.u64 	%rd1, [_Z6RMultiiiiifPfS__param_5];
	ld.param.u64 	%rd2, [_Z6RMultiiiiifPfS__param_6];
	mov.u32 	%r6, %tid.x;
	mov.u32 	%r7, %ntid.x;
	mov.u32 	%r8, %ctaid.x;
	mad.lo.s32 	%r1, %r7, %r8, %r6;
	mov.u32 	%r9, %tid.y;
	mov.u32 	%r10, %ntid.y;
	mov.u32 	%r11, %ctaid.y;
	mad.lo.s32 	%r12, %r10, %r11, %r9;
	setp.ge.u32 	%p1, %r1, %r3;
	setp.ge.u32 	%p2, %r12, %r4;
	or.pred  	%p3, %p1, %p2;
	@%p3 bra 	$L__BB3_2;
	cvta.to.global.u64 	%rd3, %rd1;
	cvta.to.global.u64 	%rd4, %rd2;
	mad.lo.s32 	%r13, %r3, %r12, %r1;
	mul.wide.u32 	%rd5, %r13, 4;
	add.s64 	%rd6, %rd3, %rd5;
	ld.global.f32 	%f2, [%rd6];
	mul.f32 	%f3, %f1, %f2;
	add.s64 	%rd7, %rd4, %rd5;
	st.global.f32 	[%rd7], %f3;
$L__BB3_2:
	ret;

}
	// .globl	_Z6DivideiiiiPfS_S_
.visible .entry _Z6DivideiiiiPfS_S_(
	.param .u32 _Z6DivideiiiiPfS_S__param_0,
	.param .u32 _Z6DivideiiiiPfS_S__param_1,
	.param .u32 _Z6DivideiiiiPfS_S__param_2,
	.param .u32 _Z6DivideiiiiPfS_S__param_3,
	.param .u64 .ptr .align 1 _Z6DivideiiiiPfS_S__param_4,
	.param .u64 .ptr .align 1 _Z6DivideiiiiPfS_S__param_5,
	.param .u64 .ptr .align 1 _Z6DivideiiiiPfS_S__param_6
)
{
	.reg .pred 	%p<6>;
	.reg .b32 	%r<19>;
	.reg .b32 	%f<4>;
	.reg .b64 	%rd<13>;

	ld.param.u32 	%r3, [_Z6DivideiiiiPfS_S__param_0];
	ld.param.u32 	%r4, [_Z6DivideiiiiPfS_S__param_1];
	ld.param.u32 	%r7, [_Z6DivideiiiiPfS_S__param_2];
	ld.param.u32 	%r6, [_Z6DivideiiiiPfS_S__param_3];
	ld.param.u64 	%rd1, [_Z6DivideiiiiPfS_S__param_4];
	ld.param.u64 	%rd2, [_Z6DivideiiiiPfS_S__param_5];
	ld.param.u64 	%rd3, [_Z6DivideiiiiPfS_S__param_6];
	mov.u32 	%r8, %tid.x;
	mov.u32 	%r9, %ntid.x;
	mov.u32 	%r10, %ctaid.x;
	mad.lo.s32 	%r1, %r9, %r10, %r8;
	mov.u32 	%r11, %tid.y;
	mov.u32 	%r12, %ntid.y;
	mov.u32 	%r13, %ctaid.y;
	mad.lo.s32 	%r14, %r12, %r13, %r11;
	setp.ge.u32 	%p1, %r1, %r6;
	setp.ge.u32 	%p2, %r14, %r7;
	or.pred  	%p3, %p1, %p2;
	@%p3 bra 	$L__BB4_2;
	cvta.to.global.u64 	%rd4, %rd1;
	cvta.to.global.u64 	%rd5, %rd2;
	cvta.to.global.u64 	%rd6, %rd3;
	setp.eq.s32 	%p4, %r3, 0;
	mad.lo.s32 	%r15, %r6, %r14, %r1;
	mad.lo.s32 	%r16, %r7, %r1, %r14;
	selp.b32 	%r17, %r15, %r16, %p4;
	setp.eq.s32 	%p5, %r4, 0;
	selp.b32 	%r18, %r15, %r16, %p5;
	mul.wide.s32 	%rd7, %r17, 4;
	add.s64 	%rd8, %rd4, %rd7;
	ld.global.f32 	%f1, [%rd8];
	mul.wide.s32 	%rd9, %r18, 4;
	add.s64 	%rd10, %rd5, %rd9;
	ld.global.f32 	%f2, [%rd10];
	div.rn.f32 	%f3, %f1, %f2;
	mul.wide.u32 	%rd11, %r15, 4;
	add.s64 	%rd12, %rd6, %rd11;
	st.global.f32 	[%rd12], %f3;
$L__BB4_2:
	ret;

}
	// .globl	_Z5CrossiiiiiPfS_S_
.visible .entry _Z5CrossiiiiiPfS_S_(
	.param .u32 _Z5CrossiiiiiPfS_S__param_0,
	.param .u32 _Z5CrossiiiiiPfS_S__param_1,
	.param .u32 _Z5CrossiiiiiPfS_S__param_2,
	.param .u32 _Z5CrossiiiiiPfS_S__param_3,
	.param .u32 _Z5CrossiiiiiPfS_S__param_4,
	.param .u64 .ptr .align 1 _Z5CrossiiiiiPfS_S__param_5,
	.param .u64 .ptr .align 1 _Z5CrossiiiiiPfS_S__param_6,
	.param .u64 .ptr .align 1 _Z5CrossiiiiiPfS_S__param_7
)
{
	.reg .pred 	%p<21>;
	.reg .b32 	%r<138>;
	.reg .b32 	%f<68>;
	.reg .b64 	%rd<70>;

	ld.param.u32 	%r28, [_Z5CrossiiiiiPfS_S__param_0];
	ld.param.u32 	%r29, [_Z5CrossiiiiiPfS_S__param_1];
	ld.param.u32 	%r33, [_Z5CrossiiiiiPfS_S__param_2];
	ld.param.u32 	%r31, [_Z5CrossiiiiiPfS_S__param_3];
	ld.param.u32 	%r32, [_Z5CrossiiiiiPfS_S__param_4];
	ld.param.u64 	%rd4, [_Z5CrossiiiiiPfS_S__param_5];
	ld.param.u64 	%rd5, [_Z5CrossiiiiiPfS_S__param_6];
	cvta.to.global.u64 	%rd1, %rd5;
	cvta.to.global.u64 	%rd2, %rd4;
	mov.u32 	%r34, %tid.x;
	mov.u32 	%r35, %ntid.x;
	mov.u32 	%r36, %ctaid.x;
	mad.lo.s32 	%r1, %r35, %r36, %r34;
	mov.u32 	%r37, %tid.y;
	mov.u32 	%r38, %ntid.y;
	mov.u32 	%r39, %ctaid.y;
	mad.lo.s32 	%r40, %r38, %r39, %r37;
	setp.ge.u32 	%p1, %r1, %r32;
	setp.ge.u32 	%p2, %r40, %r33;
	or.pred  	%p3, %p1, %p2;
	@%p3 bra 	$L__BB5_14;
	setp.lt.s32 	%p4, %r31, 1;
	mov.f32 	%f67, 0f00000000;
	@%p4 bra 	$L__BB5_13;
	mul.lo.s32 	%r3, %r31, %r40;
	mul.lo.s32 	%r4, %r31, %r1;
	and.b32  	%r5, %r31, 7;
	setp.lt.u32 	%p5, %r31, 8;
	mov.f32 	%f67, 0f00000000;
	mov.b32 	%r136, 0;
	@%p5 bra 	$L__BB5_5;
	and.b32  	%r136, %r31, 2147483640;
	neg.s32 	%r134, %r136;
	add.s32 	%r133, %r4, 3;
	shl.b32 	%r9, %r32, 3;
	shl.b32 	%r10, %r33, 3;
	add.s32 	%r130, %r3, 3;
	mov.f32 	%f67, 0f00000000;
	mov.u32 	%r131, %r40;
	mov.u32 	%r132, %r1;
$L__BB5_4:
	.pragma "nounroll";
	setp.eq.s32 	%p6, %r29, 0;
	setp.eq.s32 	%p7, %r28, 0;
	add.s32 	%r42, %r130, -3;
	selp.b32 	%r43, %r42, %r131, %p7;
	add.s32 	%r44, %r133, -3;
	selp.b32 	%r45, %r132, %r44, %p6;
	mul.wide.s32 	%rd6, %r43, 4;
	add.s64 	%rd7, %rd2, %rd6;
	ld.global.f32 	%f17, [%rd7];
	mul.wide.s32 	%rd8, %r45, 4;
	add.s64 	%rd9, %rd1, %rd8;
	ld.global.f32 	%f18, [%rd9];
	fma.rn.f32 	%f19, %f17, %f18, %f67;
	add.s32 	%r46, %r130, -2;
	add.s32 	%r47, %r33, %r131;
	selp.b32 	%r48, %r46, %r47, %p7;
	add.s32 	%r49, %r133, -2;
	add.s32 	%r50, %r32, %r132;
	selp.b32 	%r51, %r50, %r49, %p6;
	mul.wide.s32 	%rd10, %r48, 4;
	add.s64 	%rd11, %rd2, %rd10;
	ld.global.f32 	%f20, [%rd11];
	mul.wide.s32 	%rd12, %r51, 4;
	add.s64 	%rd13, %rd1, %rd12;
	ld.global.f32 	%f21, [%rd13];
	fma.rn.f32 	%f22, %f20, %f21, %f19;
	add.s32 	%r52, %r130, -1;
	add.s32 	%r53, %r33, %r47;
	selp.b32 	%r54, %r52, %r53, %p7;
	add.s32 	%r55, %r133, -1;
	add.s32 	%r56, %r32, %r50;
	selp.b32 	%r57, %r56, %r55, %p6;
	mul.wide.s32 	%rd14, %r54, 4;
	add.s64 	%rd15, %rd2, %rd14;
	ld.global.f32 	%f23, [%rd15];
	mul.wide.s32 	%rd16, %r57, 4;
	add.s64 	%rd17, %rd1, %rd16;
	ld.global.f32 	%f24, [%rd17];
	fma.rn.f32 	%f25, %f23, %f24, %f22;
	add.s32 	%r58, %r130, 4;
	add.s32 	%r59, %r33, %r53;
	selp.b32 	%r60, %r130, %r59, %p7;
	add.s32 	%r61, %r133, 4;
	add.s32 	%r62, %r32, %r56;
	selp.b32 	%r63, %r62, %r133, %p6;
	mul.wide.s32 	%rd18, %r60, 4;
	add.s64 	%rd19, %rd2, %rd18;
	ld.global.f32 	%f26, [%rd19];
	mul.wide.s32 	%rd20, %r63, 4;
	add.s64 	%rd21, %rd1, %rd20;
	ld.global.f32 	%f27, [%rd21];
	fma.rn.f32 	%f28, %f26, %f27, %f25;
	add.s32 	%r64, %r130, 1;
	add.s32 	%r65, %r33, %r59;
	selp.b32 	%r66, %r64, %r65, %p7;
	add.s32 	%r67, %r133, 1;
	add.s32 	%r68, %r32, %r62;
	selp.b32 	%r69, %r68, %r67, %p6;
	mul.wide.s32 	%rd22, %r66, 4;
	add.s64 	%rd23, %rd2, %rd22;
	ld.global.f32 	%f29, [%rd23];
	mul.wide.s32 	%rd24, %r69, 4;
	add.s64 	%rd25, %rd1, %rd24;
	ld.global.f32 	%f30, [%rd25];
	fma.rn.f32 	%f31, %f29, %f30, %f28;
	add.s32 	%r70, %r130, 2;
	add.s32 	%r71, %r33, %r65;
	selp.b32 	%r72, %r70, %r71, %p7;
	add.s32 	%r73, %r133, 2;
	add.s32 	%r74, %r32, %r68;
	selp.b32 	%r75, %r74, %r73, %p6;
	mul.wide.s32 	%rd26, %r72, 4;
	add.s64 	%rd27, %rd2, %rd26;
	ld.global.f32 	%f32, [%rd27];
	mul.wide.s32 	%rd28, %r75, 4;
	add.s64 	%rd29, %rd1, %rd28;
	ld.global.f32 	%f33, [%rd29];
	fma.rn.f32 	%f34, %f32, %f33, %f31;
	add.s32 	%r76, %r130, 3;
	add.s32 	%r77, %r33, %r71;
	selp.b32 	%r78, %r76, %r77, %p7;
	add.s32 	%r79, %r133, 3;
	add.s32 	%r80, %r32, %r74;
	selp.b32 	%r81, %r80, %r79, %p6;
	mul.wide.s32 	%rd30, %r78, 4;
	add.s64 	%rd31, %rd2, %rd30;
	ld.global.f32 	%f35, [%rd31];
	mul.wide.s32 	%rd32, %r81, 4;
	add.s64 	%rd33, %rd1, %rd32;
	ld.global.f32 	%f36, [%rd33];
	fma.rn.f32 	%f37, %f35, %f36, %f34;
	add.s32 	%r82, %r33, %r77;
	selp.b32 	%r83, %r58, %r82, %p7;
	add.s32 	%r84, %r32, %r80;
	selp.b32 	%r85, %r84, %r61, %p6;
	mul.wide.s32 	%rd34, %r83, 4;
	add.s64 	%rd35, %rd2, %rd34;
	ld.global.f32 	%f38, [%rd35];
	mul.wide.s32 	%rd36, %r85, 4;
	add.s64 	%rd37, %rd1, %rd36;
	ld.global.f32 	%f39, [%rd37];
	fma.rn.f32 	%f67, %f38, %f39, %f37;
	add.s32 	%r134, %r134, 8;
	add.s32 	%r133, %r133, 8;
	add.s32 	%r132, %r132, %r9;
	add.s32 	%r131, %r131, %r10;
	add.s32 	%r130, %r130, 8;
	setp.ne.s32 	%p8, %r134, 0;
	@%p8 bra 	$L__BB5_4;
$L__BB5_5:
	setp.eq.s32 	%p9, %r5, 0;
	@%p9 bra 	$L__BB5_13;
	and.b32  	%r23, %r31, 3;
	setp.lt.u32 	%p10, %r5, 4;
	@%p10 bra 	$L__BB5_8;
	setp.eq.s32 	%p11, %r29, 0;
	setp.eq.s32 	%p12, %r28, 0;
	add.s32 	%r86, %r136, %r3;
	mad.lo.s32 	%r87, %r136, %r33, %r40;
	selp.b32 	%r88, %r86, %r87, %p12;
	mad.lo.s32 	%r89, %r136, %r32, %r1;
	add.s32 	%r90, %r136, %r4;
	selp.b32 	%r91, %r89, %r90, %p11;
	mul.wide.s32 	%rd38, %r88, 4;
	add.s64 	%rd39, %rd2, %rd38;
	ld.global.f32 	%f41, [%rd39];
	mul.wide.s32 	%rd40, %r91, 4;
	add.s64 	%rd41, %rd1, %rd40;
	ld.global.f32 	%f42, [%rd41];
	fma.rn.f32 	%f43, %f41, %f42, %f67;
	add.s32 	%r92, %r86, 1;
	add.s32 	%r93, %r87, %r33;
	selp.b32 	%r94, %r92, %r93, %p12;
	add.s32 	%r95, %r89, %r32;
	add.s32 	%r96, %r90, 1;
	selp.b32 	%r97, %r95, %r96, %p11;
	mul.wide.s32 	%rd42, %r94, 4;
	add.s64 	%rd43, %rd2, %rd42;
	ld.global.f32 	%f44, [%rd43];
	mul.wide.s32 	%rd44, %r97, 4;
	add.s64 	%rd45, %rd1, %rd44;
	ld.global.f32 	%f45, [%rd45];
	fma.rn.f32 	%f46, %f44, %f45, %f43;
	add.s32 	%r98, %r86, 2;
	add.s32 	%r99, %r93, %r33;
	selp.b32 	%r100, %r98, %r99, %p12;
	add.s32 	%r101, %r95, %r32;
	add.s32 	%r102, %r90, 2;
	selp.b32 	%r103, %r101, %r102, %p11;
	mul.wide.s32 	%rd46, %r100, 4;
	add.s64 	%rd47, %rd2, %rd46;
	ld.global.f32 	%f47, [%rd47];
	mul.wide.s32 	%rd48, %r103, 4;
	add.s64 	%rd49, %rd1, %rd48;
	ld.global.f32 	%f48, [%rd49];
	fma.rn.f32 	%f49, %f47, %f48, %f46;
	add.s32 	%r104, %r86, 3;
	add.s32 	%r105, %r99, %r33;
	selp.b32 	%r106, %r104, %r105, %p12;
	add.s32 	%r107, %r101, %r32;
	add.s32 	%r108, %r90, 3;
	selp.b32 	%r109, %r107, %r108, %p11;
	mul.wide.s32 	%rd50, %r106, 4;
	add.s64 	%rd51, %rd2, %rd50;
	ld.global.f32 	%f50, [%rd51];
	mul.wide.s32 	%rd52, %r109, 4;
	add.s64 	%rd53, %rd1, %rd52;
	ld.global.f32 	%f51, [%rd53];
	fma.rn.f32 	%f67, %f50, %f51, %f49;
	add.s32 	%r136, %r136, 4;
$L__BB5_8:
	setp.eq.s32 	%p13, %r23, 0;
	@%p13 bra 	$L__BB5_13;
	setp.eq.s32 	%p14, %r23, 1;
	@%p14 bra 	$L__BB5_11;
	setp.eq.s32 	%p15, %r29, 0;
	setp.eq.s32 	%p16, %r28, 0;
	add.s32 	%r110, %r136, %r3;
	mad.lo.s32 	%r111, %r136, %r33, %r40;
	selp.b32 	%r112, %r110, %r111, %p16;
	mad.lo.s32 	%r113, %r136, %r32, %r1;
	add.s32 	%r114, %r136, %r4;
	selp.b32 	%r115, %r113, %r114, %p15;
	mul.wide.s32 	%rd54, %r112, 4;
	add.s64 	%rd55, %rd2, %rd54;
	ld.global.f32 	%f53, [%rd55];
	mul.wide.s32 	%rd56, %r115, 4;
	add.s64 	%rd57, %rd1, %rd56;
	ld.global.f32 	%f54, [%rd57];
	fma.rn.f32 	%f55, %f53, %f54, %f67;
	add.s32 	%r116, %r110, 1;
	add.s32 	%r117, %r111, %r33;
	selp.b32 	%r118, %r116, %r117, %p16;
	add.s32 	%r119, %r113, %r32;
	add.s32 	%r120, %r114, 1;
	selp.b32 	%r121, %r119, %r120, %p15;
	mul.wide.s32 	%rd58, %r118, 4;
	add.s64 	%rd59, %rd2, %rd58;
	ld.global.f32 	%f56, [%rd59];
	mul.wide.s32 	%rd60, %r121, 4;
	add.s64 	%rd61, %rd1, %rd60;
	ld.global.f32 	%f57, [%rd61];
	fma.rn.f32 	%f67, %f56, %f57, %f55;
	add.s32 	%r136, %r136, 2;
$L__BB5_11:
	and.b32  	%r122, %r31, 1;
	setp.eq.b32 	%p17, %r122, 1;
	not.pred 	%p18, %p17;
	@%p18 bra 	$L__BB5_13;
	setp.eq.s32 	%p19, %r29, 0;
	setp.eq.s32 	%p20, %r28, 0;
	add.s32 	%r123, %r136, %r3;
	mad.lo.s32 	%r124, %r136, %r33, %r40;
	selp.b32 	%r125, %r123, %r124, %p20;
	mad.lo.s32 	%r126, %r136, %r32, %r1;
	add.s32 	%r127, %r136, %r4;
	selp.b32 	%r128, %r126, %r127, %p19;
	mul.wide.s32 	%rd62, %r125, 4;
	add.s64 	%rd63, %rd2, %rd62;
	ld.global.f32 	%f58, [%rd63];
	mul.wide.s32 	%rd64, %r128, 4;
	add.s64 	%rd65, %rd1, %rd64;
	ld.global.f32 	%f59, [%rd65];
	fma.rn.f32 	%f67, %f58, %f59, %f67;
$L__BB5_13:
	ld.param.u64 	%rd69, [_Z5CrossiiiiiPfS_S__param_7];
	mad.lo.s32 	%r129, %r32, %r40, %r1;
	cvta.to.global.u64 	%rd66, %rd69;
	mul.wide.u32 	%rd67, %r129, 4;
	add.s64 	%rd68, %rd66, %rd67;
	st.global.f32 	[%rd68], %f67;
$L__BB5_14:
	ret;

}
	// .globl	_Z4Dom1iPf
.visible .entry _Z4Dom1iPf(
	.param .u32 _Z4Dom1iPf_param_0,
	.param .u64 .ptr .align 1 _Z4Dom1iPf_param_1
)
{
	.reg .pred 	%p<10>;
	.reg .b32 	%r<32>;
	.reg .b32 	%f<112>;
	.reg .b64 	%rd<30>;

	ld.param.u32 	%r18, [_Z4Dom1iPf_param_0];
	ld.param.u64 	%rd8, [_Z4Dom1iPf_param_1];
	cvta.to.global.u64 	%rd1, %rd8;
	mov.u32 	%r19, %tid.y;
	mov.u32 	%r20, %ntid.y;
	mov.u32 	%r21, %ctaid.y;
	mad.lo.s32 	%r1, %r20, %r21, %r19;
	setp.ge.s32 	%p1, %r1, %r18;
	@%p1 bra 	$L__BB6_14;
	mul.lo.s32 	%r2, %r1, %r18;
	and.b32  	%r3, %r18, 15;
	setp.lt.u32 	%p2, %r18, 16;
	mov.f32 	%f111, 0f00000000;
	mov.b32 	%r29, 0;
	@%p2 bra 	$L__BB6_4;
	and.b32  	%r29, %r18, 2147483632;
	neg.s32 	%r27, %r29;
	mul.wide.u32 	%rd9, %r2, 4;
	add.s64 	%rd10, %rd9, %rd1;
	add.s64 	%rd28, %rd10, 32;
	mov.f32 	%f111, 0f00000000;
$L__BB6_3:
	.pragma "nounroll";
	ld.global.f32 	%f17, [%rd28+-32];
	abs.f32 	%f18, %f17;
	add.f32 	%f19, %f111, %f18;
	ld.global.f32 	%f20, [%rd28+-28];
	abs.f32 	%f21, %f20;
	add.f32 	%f22, %f19, %f21;
	ld.global.f32 	%f23, [%rd28+-24];
	abs.f32 	%f24, %f23;
	add.f32 	%f25, %f22, %f24;
	ld.global.f32 	%f26, [%rd28+-20];
	abs.f32 	%f27, %f26;
	add.f32 	%f28, %f25, %f27;
	ld.global.f32 	%f29, [%rd28+-16];
	abs.f32 	%f30, %f29;
	add.f32 	%f31, %f28, %f30;
	ld.global.f32 	%f32, [%rd28+-12];
	abs.f32 	%f33, %f32;
	add.f32 	%f34, %f31, %f33;
	ld.global.f32 	%f35, [%rd28+-8];
	abs.f32 	%f36, %f35;
	add.f32 	%f37, %f34, %f36;
	ld.global.f32 	%f38, [%rd28+-4];
	abs.f32 	%f39, %f38;
	add.f32 	%f40, %f37, %f39;
	ld.global.f32 	%f41, [%rd28];
	abs.f32 	%f42, %f41;
	add.f32 	%f43, %f40, %f42;
	ld.global.f32 	%f44, [%rd28+4];
	abs.f32 	%f45, %f44;
	add.f32 	%f46, %f43, %f45;
	ld.global.f32 	%f47, [%rd28+8];
	abs.f32 	%f48, %f47;
	add.f32 	%f49, %f46, %f48;
	ld.global.f32 	%f50, [%rd28+12];
	abs.f32 	%f51, %f50;
	add.f32 	%f52, %f49, %f51;
	ld.global.f32 	%f53, [%rd28+16];
	abs.f32 	%f54, %f53;
	add.f32 	%f55, %f52, %f54;
	ld.global.f32 	%f56, [%rd28+20];
	abs.f32 	%f57, %f56;
	add.f32 	%f58, %f55, %f57;
	ld.global.f32 	%f59, [%rd28+24];
	abs.f32 	%f60, %f59;
	add.f32 	%f61, %f58, %f60;
	ld.global.f32 	%f62, [%rd28+28];
	abs.f32 	%f63, %f62;
	add.f32 	%f111, %f61, %f63;
	add.s32 	%r27, %r27, 16;
	add.s64 	%rd28, %rd28, 64;
	setp.ne.s32 	%p3, %r27, 0;
	@%p3 bra 	$L__BB6_3;
$L__BB6_4:
	setp.eq.s32 	%p4, %r3, 0;
	@%p4 bra 	$L__BB6_13;
	and.b32  	%r9, %r18, 7;
	setp.lt.u32 	%p5, %r3, 8;
	@%p5 bra 	$L__BB6_7;
	add.s32 	%r23, %r29, %r2;
	mul.wide.u32 	%rd11, %r23, 4;
	add.s64 	%rd12, %rd1, %rd11;
	ld.global.f32 	%f65, [%rd12];
	abs.f32 	%f66, %f65;
	add.f32 	%f67, %f111, %f66;
	cvt.u64.u32 	%rd13, %r2;
	cvt.u64.u32 	%rd14, %r29;
	add.s64 	%rd15, %rd14, %rd13;
	shl.b64 	%rd16, %rd15, 2;
	add.s64 	%rd17, %rd1, %rd16;
	ld.global.f32 	%f68, [%rd17+4];
	abs.f32 	%f69, %f68;
	add.f32 	%f70, %f67, %f69;
	ld.global.f32 	%f71, [%rd17+8];
	abs.f32 	%f72, %f71;
	add.f32 	%f73, %f70, %f72;
	ld.global.f32 	%f74, [%rd17+12];
	abs.f32 	%f75, %f74;
	add.f32 	%f76, %f73, %f75;
	ld.global.f32 	%f77, [%rd17+16];
	abs.f32 	%f78, %f77;
	add.f32 	%f79, %f76, %f78;
	ld.global.f32 	%f80, [%rd17+20];
	abs.f32 	%f81, %f80;
	add.f32 	%f82, %f79, %f81;
	ld.global.f32 	%f83, [%rd17+24];
	abs.f32 	%f84, %f83;
	add.f32 	%f85, %f82, %f84;
	ld.global.f32 	%f86, [%rd17+28];
	abs.f32 	%f87, %f86;
	add.f32 	%f111, %f85, %f87;
	add.s32 	%r29, %r29, 8;
$L__BB6_7:
	setp.eq.s32 	%p6, %r9, 0;
	@%p6 bra 	$L__BB6_13;
	and.b32  	%r12, %r18, 3;
	setp.lt.u32 	%p7, %r9, 4;
	@%p7 bra 	$L__BB6_10;
	add.s32 	%r24, %r29, %r2;
	mul.wide.u32 	%rd18, %r24, 4;
	add.s64 	%rd19, %rd1, %rd18;
	ld.global.f32 	%f89, [%rd19];
	abs.f32 	%f90, %f89;
	add.f32 	%f91, %f111, %f90;
	cvt.u64.u32 	%rd20, %r2;
	cvt.u64.u32 	%rd21, %r29;
	add.s64 	%rd22, %rd21, %rd20;
	shl.b64 	%rd23, %rd22, 2;
	add.s64 	%rd24, %rd1, %rd23;
	ld.global.f32 	%f92, [%rd24+4];
	abs.f32 	%f93, %f92;
	add.f32 	%f94, %f91, %f93;
	ld.global.f32 	%f95, [%rd24+8];
	abs.f32 	%f96, %f95;
	add.f32 	%f97, %f94, %f96;
	ld.global.f32 	%f98, [%rd24+12];
	abs.f32 	%f99, %f98;
	add.f32 	%f111, %f97, %f99;
	add.s32 	%r29, %r29, 4;
$L__BB6_10:
	setp.eq.s32 	%p8, %r12, 0;
	@%p8 bra 	$L__BB6_13;
	add.s32 	%r25, %r29, %r2;
	mul.wide.u32 	%rd25, %r25, 4;
	add.s64 	%rd29, %rd1, %rd25;
	neg.s32 	%r31, %r12;
$L__BB6_12:
	.pragma "nounroll";
	ld.global.f32 	%f100, [%rd29];
	abs.f32 	%f101, %f100;
	add.f32 	%f111, %f111, %f101;
	add.s64 	%rd29, %rd29, 4;
	add.s32 	%r31, %r31, 1;
	setp.ne.s32 	%p9, %r31, 0;
	@%p9 bra 	$L__BB6_12;
$L__BB6_13:
	add.f32 	%f102, %f111, 0f44FA0000;
	add.s32 	%r26, %r2, %r1;
	mul.wide.u32 	%rd26, %r26, 4;
	add.s64 	%rd27, %rd1, %rd26;
	st.global.f32 	[%rd27], %f102;
$L__BB6_14:
	ret;

}
	// .globl	_Z4Dom2iPfS_
.visible .entry _Z4Dom2iPfS_(
	.param .u32 _Z4Dom2iPfS__param_0,
	.param .u64 .ptr .align 1 _Z4Dom2iPfS__param_1,
	.param .u64 .ptr .align 1 _Z4Dom2iPfS__param_2
)
{
	.reg .pred 	%p<10>;
	.reg .b32 	%r<32>;
	.reg .b32 	%f<112>;
	.reg .b64 	%rd<44>;

	ld.param.u32 	%r18, [_Z4Dom2iPfS__param_0];
	ld.param.u64 	%rd15, [_Z4Dom2iPfS__param_1];
	ld.param.u64 	%rd16, [_Z4Dom2iPfS__param_2];
	cvta.to.global.u64 	%rd1, %rd15;
	cvta.to.global.u64 	%rd2, %rd16;
	mov.u32 	%r19, %tid.y;
	mov.u32 	%r20, %ntid.y;
	mov.u32 	%r21, %ctaid.y;
	mad.lo.s32 	%r1, %r20, %r21, %r19;
	setp.ge.s32 	%p1, %r1, %r18;
	@%p1 bra 	$L__BB7_14;
	mul.lo.s32 	%r2, %r1, %r18;
	and.b32  	%r3, %r18, 15;
	setp.lt.u32 	%p2, %r18, 16;
	mov.f32 	%f111, 0f00000000;
	mov.b32 	%r29, 0;
	@%p2 bra 	$L__BB7_4;
	and.b32  	%r29, %r18, 2147483632;
	neg.s32 	%r27, %r29;
	mul.wide.u32 	%rd17, %r2, 4;
	add.s64 	%rd18, %rd17, 32;
	add.s64 	%rd41, %rd2, %rd18;
	add.s64 	%rd40, %rd1, %rd18;
	mov.f32 	%f111, 0f00000000;
$L__BB7_3:
	.pragma "nounroll";
	ld.global.f32 	%f17, [%rd40+-32];
	abs.f32 	%f18, %f17;
	add.f32 	%f19, %f111, %f18;
	st.global.f32 	[%rd41+-32], %f17;
	ld.global.f32 	%f20, [%rd40+-28];
	abs.f32 	%f21, %f20;
	add.f32 	%f22, %f19, %f21;
	st.global.f32 	[%rd41+-28], %f20;
	ld.global.f32 	%f23, [%rd40+-24];
	abs.f32 	%f24, %f23;
	add.f32 	%f25, %f22, %f24;
	st.global.f32 	[%rd41+-24], %f23;
	ld.global.f32 	%f26, [%rd40+-20];
	abs.f32 	%f27, %f26;
	add.f32 	%f28, %f25, %f27;
	st.global.f32 	[%rd41+-20], %f26;
	ld.global.f32 	%f29, [%rd40+-16];
	abs.f32 	%f30, %f29;
	add.f32 	%f31, %f28, %f30;
	st.global.f32 	[%rd41+-16], %f29;
	ld.global.f32 	%f32, [%rd40+-12];
	abs.f32 	%f33, %f32;
	add.f32 	%f34, %f31, %f33;
	st.global.f32 	[%rd41+-12], %f32;
	ld.global.f32 	%f35, [%rd40+-8];
	abs.f32 	%f36, %f35;
	add.f32 	%f37, %f34, %f36;
	st.global.f32 	[%rd41+-8], %f35;
	ld.global.f32 	%f38, [%rd40+-4];
	abs.f32 	%f39, %f38;
	add.f32 	%f40, %f37, %f39;
	st.global.f32 	[%rd41+-4], %f38;
	ld.global.f32 	%f41, [%rd40];
	abs.f32 	%f42, %f41;
	add.f32 	%f43, %f40, %f42;
	st.global.f32 	[%rd41], %f41;
	ld.global.f32 	%f44, [%rd40+4];
	abs.f32 	%f45, %f44;
	add.f32 	%f46, %f43, %f45;
	st.global.f32 	[%rd41+4], %f44;
	ld.global.f32 	%f47, [%rd40+8];
	abs.f32 	%f48, %f47;
	add.f32 	%f49, %f46, %f48;
	st.global.f32 	[%rd41+8], %f47;
	ld.global.f32 	%f50, [%rd40+12];
	abs.f32 	%f51, %f50;
	add.f32 	%f52, %f49, %f51;
	st.global.f32 	[%rd41+12], %f50;
	ld.global.f32 	%f53, [%rd40+16];
	abs.f32 	%f54, %f53;
	add.f32 	%f55, %f52, %f54;
	st.global.f32 	[%rd41+16], %f53;
	ld.global.f32 	%f56, [%rd40+20];
	abs.f32 	%f57, %f56;
	add.f32 	%f58, %f55, %f57;
	st.global.f32 	[%rd41+20], %f56;
	ld.global.f32 	%f59, [%rd40+24];
	abs.f32 	%f60, %f59;
	add.f32 	%f61, %f58, %f60;
	st.global.f32 	[%rd41+24], %f59;
	ld.global.f32 	%f62, [%rd40+28];
	abs.f32 	%f63, %f62;
	add.f32 	%f111, %f61, %f63;
	st.global.f32 	[%rd41+28], %f62;
	add.s32 	%r27, %r27, 16;
	add.s64 	%rd41, %rd41, 64;
	add.s64 	%rd40, %rd40, 64;
	setp.ne.s32 	%p3, %r27, 0;
	@%p3 bra 	$L__BB7_3;
$L__BB7_4:
	setp.eq.s32 	%p4, %r3, 0;
	@%p4 bra 	$L__BB7_13;
	and.b32  	%r9, %r18, 7;
	setp.lt.u32 	%p5, %r3, 8;
	@%p5 bra 	$L__BB7_7;
	add.s32 	%r23, %r29, %r2;
	mul.wide.u32 	%rd19, %r23, 4;
	add.s64 	%rd20, %rd1, %rd19;
	ld.global.f32 	%f65, [%rd20];
	abs.f32 	%f66, %f65;
	add.f32 	%f67, %f111, %f66;
	add.s64 	%rd21, %rd2, %rd19;
	st.global.f32 	[%rd21], %f65;
	cvt.u64.u32 	%rd22, %r2;
	cvt.u64.u32 	%rd23, %r29;
	add.s64 	%rd24, %rd23, %rd22;
	shl.b64 	%rd25, %rd24, 2;
	add.s64 	%rd26, %rd1, %rd25;
	ld.global.f32 	%f68, [%rd26+4];
	abs.f32 	%f69, %f68;
	add.f32 	%f70, %f67, %f69;
	add.s64 	%rd27, %rd2, %rd25;
	st.global.f32 	[%rd27+4], %f68;
	ld.global.f32 	%f71, [%rd26+8];
	abs.f32 	%f72, %f71;
	add.f32 	%f73, %f70, %f72;
	st.global.f32 	[%rd27+8], %f71;
	ld.global.f32 	%f74, [%rd26+12];
	abs.f32 	%f75, %f74;
	add.f32 	%f76, %f73, %f75;
	st.global.f32 	[%rd27+12], %f74;
	ld.global.f32 	%f77, [%rd26+16];
	abs.f32 	%f78, %f77;
	add.f32 	%f79, %f76, %f78;
	st.global.f32 	[%rd27+16], %f77;
	ld.global.f32 	%f80, [%rd26+20];
	abs.f32 	%f81, %f80;
	add.f32 	%f82, %f79, %f81;
	st.global.f32 	[%rd27+20], %f80;
	ld.global.f32 	%f83, [%rd26+24];
	abs.f32 	%f84, %f83;
	add.f32 	%f85, %f82, %f84;
	st.global.f32 	[%rd27+24], %f83;
	ld.global.f32 	%f86, [%rd26+28];
	abs.f32 	%f87, %f86;
	add.f32 	%f111, %f85, %f87;
	st.global.f32 	[%rd27+28], %f86;
	add.s32 	%r29, %r29, 8;
$L__BB7_7:
	setp.eq.s32 	%p6, %r9, 0;
	@%p6 bra 	$L__BB7_13;
	and.b32  	%r12, %r18, 3;
	setp.lt.u32 	%p7, %r9, 4;
	@%p7 bra 	$L__BB7_10;
	add.s32 	%r24, %r29, %r2;
	mul.wide.u32 	%rd28, %r24, 4;
	add.s64 	%rd29, %rd1, %rd28;
	ld.global.f32 	%f89, [%rd29];
	abs.f32 	%f90, %f89;
	add.f32 	%f91, %f111, %f90;
	add.s64 	%rd30, %rd2, %rd28;
	st.global.f32 	[%rd30], %f89;
	cvt.u64.u32 	%rd31, %r2;
	cvt.u64.u32 	%rd32, %r29;
	add.s64 	%rd33, %rd32, %rd31;
	shl.b64 	%rd34, %rd33, 2;
	add.s64 	%rd35, %rd1, %rd34;
	ld.global.f32 	%f92, [%rd35+4];
	abs.f32 	%f93, %f92;
	add.f32 	%f94, %f91, %f93;
	add.s64 	%rd36, %rd2, %rd34;
	st.global.f32 	[%rd36+4], %f92;
	ld.global.f32 	%f95, [%rd35+8];
	abs.f32 	%f96, %f95;
	add.f32 	%f97, %f94, %f96;
	st.global.f32 	[%rd36+8], %f95;
	ld.global.f32 	%f98, [%rd35+12];
	abs.f32 	%f99, %f98;
	add.f32 	%f111, %f97, %f99;
	st.global.f32 	[%rd36+12], %f98;
	add.s32 	%r29, %r29, 4;
$L__BB7_10:
	setp.eq.s32 	%p8, %r12, 0;
	@%p8 bra 	$L__BB7_13;
	add.s32 	%r25, %r29, %r2;
	mul.wide.u32 	%rd37, %r25, 4;
	add.s64 	%rd43, %rd2, %rd37;
	add.s64 	%rd42, %rd1, %rd37;
	neg.s32 	%r31, %r12;
$L__BB7_12:
	.pragma "nounroll";
	ld.global.f32 	%f100, [%rd42];
	abs.f32 	%f101, %f100;
	add.f32 	%f111, %f111, %f101;
	st.global.f32 	[%rd43], %f100;
	add.s64 	%rd43, %rd43, 4;
	add.s64 	%rd42, %rd42, 4;
	add.s32 	%r31, %r31, 1;
	setp.ne.s32 	%p9, %r31, 0;
	@%p9 bra 	$L__BB7_12;
$L__BB7_13:
	add.f32 	%f102, %f111, 0f44FA0000;
	add.s32 	%r26, %r2, %r1;
	mul.wide.u32 	%rd38, %r26, 4;
	add.s64 	%rd39, %rd2, %rd38;
	st.global.f32 	[%rd39], %f102;
$L__BB7_14:
	ret;

}
	// .globl	_Z9TransposeiiPKfPf
.visible .entry _Z9TransposeiiPKfPf(
	.param .u32 _Z9TransposeiiPKfPf_param_0,
	.param .u32 _Z9TransposeiiPKfPf_param_1,
	.param .u64 .ptr .align 1 _Z9TransposeiiPKfPf_param_2,
	.param .u64 .ptr .align 1 _Z9TransposeiiPKfPf_param_3
)
{
	.reg .pred 	%p<4>;
	.reg .b32 	%r<15>;
	.reg .b32 	%f<2>;
	.reg .b64 	%rd<9>;

	ld.param.u32 	%r3, [_Z9TransposeiiPKfPf_param_0];
	ld.param.u32 	%r5, [_Z9TransposeiiPKfPf_param_1];
	ld.param.u64 	%rd1, [_Z9TransposeiiPKfPf_param_2];
	ld.param.u64 	%rd2, [_Z9TransposeiiPKfPf_param_3];
	mov.u32 	%r6, %tid.x;
	mov.u32 	%r7, %ntid.x;
	mov.u32 	%r8, %ctaid.x;
	mad.lo.s32 	%r1, %r7, %r8, %r6;
	mov.u32 	%r9, %tid.y;
	mov.u32 	%r10, %ntid.y;
	mov.u32 	%r11, %ctaid.y;
	mad.lo.s32 	%r12, %r10, %r11, %r9;
	setp.ge.u32 	%p1, %r1, %r3;
	setp.ge.u32 	%p2, %r12, %r5;
	or.pred  	%p3, %p1, %p2;
	@%p3 bra 	$L__BB8_2;
	cvta.to.global.u64 	%rd3, %rd1;
	cvta.to.global.u64 	%rd4, %rd2;
	mad.lo.s32 	%r13, %r12, %r3, %r1;
	mul.wide.u32 	%rd5, %r13, 4;
	add.s64 	%rd6, %rd3, %rd5;
	ld.global.f32 	%f1, [%rd6];
	mad.lo.s32 	%r14, %r5, %r1, %r12;
	mul.wide.u32 	%rd7, %r14, 4;
	add.s64 	%rd8, %rd4, %rd7;
	st.global.f32 	[%rd8], %f1;
$L__BB8_2:
	ret;

}
	// .globl	_Z3negiiPfS_
.visible .entry _Z3negiiPfS_(
	.param .u32 _Z3negiiPfS__param_0,
	.param .u32 _Z3negiiPfS__param_1,
	.param .u64 .ptr .align 1 _Z3negiiPfS__param_2,
	.param .u64 .ptr .align 1 _Z3negiiPfS__param_3
)
{
	.reg .pred 	%p<4>;
	.reg .b32 	%r<14>;
	.reg .b32 	%f<3>;
	.reg .b64 	%rd<8>;

	ld.param.u32 	%r4, [_Z3negiiPfS__param_0];
	ld.param.u32 	%r3, [_Z3negiiPfS__param_1];
	ld.param.u64 	%rd1, [_Z3negiiPfS__param_2];
	ld.param.u64 	%rd2, [_Z3negiiPfS__param_3];
	mov.u32 	%r6, %tid.x;
	mov.u32 	%r7, %ntid.x;
	mov.u32 	%r8, %ctaid.x;
	mad.lo.s32 	%r1, %r7, %r8, %r6;
	mov.u32 	%r9, %tid.y;
	mov.u32 	%r10, %ntid.y;
	mov.u32 	%r11, %ctaid.y;
	mad.lo.s32 	%r12, %r10, %r11, %r9;
	setp.ge.u32 	%p1, %r1, %r3;
	setp.ge.u32 	%p2, %r12, %r4;
	or.pred  	%p3, %p1, %p2;
	@%p3 bra 	$L__BB9_2;
	cvta.to.global.u64 	%rd3, %rd1;
	cvta.to.global.u64 	%rd4, %rd2;
	mad.lo.s32 	%r13, %r3, %r12, %r1;
	mul.wide.u32 	%rd5, %r13, 4;
	add.s64 	%rd6, %rd3, %rd5;
	ld.global.f32 	%f1, [%rd6];
	neg.f32 	%f2, %f1;
	add.s64 	%rd7, %rd4, %rd5;
	st.global.f32 	[%rd7], %f2;
$L__BB9_2:
	ret;

}
	// .globl	_Z8absoluteiiPfS_
.visible .entry _Z8absoluteiiPfS_(
	.param .u32 _Z8absoluteiiPfS__param_0,
	.param .u32 _Z8absoluteiiPfS__param_1,
	.param .u64 .ptr .align 1 _Z8absoluteiiPfS__param_2,
	.param .u64 .ptr .align 1 _Z8absoluteiiPfS__param_3
)
{
	.reg .pred 	%p<4>;
	.reg .b32 	%r<14>;
	.reg .b32 	%f<3>;
	.reg .b64 	%rd<8>;

	ld.param.u32 	%r4, [_Z8absoluteiiPfS__param_0];
	ld.param.u32 	%r3, [_Z8absoluteiiPfS__param_1];
	ld.param.u64 	%rd1, [_Z8absoluteiiPfS__param_2];
	ld.param.u64 	%rd2, [_Z8absoluteiiPfS__param_3];
	mov.u32 	%r6, %tid.x;
	mov.u32 	%r7, %ntid.x;
	mov.u32 	%r8, %ctaid.x;
	mad.lo.s32 	%r1, %r7, %r8, %r6;
	mov.u32 	%r9, %tid.y;
	mov.u32 	%r10, %ntid.y;
	mov.u32 	%r11, %ctaid.y;
	mad.lo.s32 	%r12, %r10, %r11, %r9;
	setp.ge.u32 	%p1, %r1, %r3;
	setp.ge.u32 	%p2, %r12, %r4;
	or.pred  	%p3, %p1, %p2;
	@%p3 bra 	$L__BB10_2;
	cvta.to.global.u64 	%rd3, %rd1;
	cvta.to.global.u64 	%rd4, %rd2;
	mad.lo.s32 	%r13, %r3, %r12, %r1;
	mul.wide.u32 	%rd5, %r13, 4;
	add.s64 	%rd6, %rd3, %rd5;
	ld.global.f32 	%f1, [%rd6];
	abs.f32 	%f2, %f1;
	add.s64 	%rd7, %rd4, %rd5;
	st.global.f32 	[%rd7], %f2;
$L__BB10_2:
	ret;

}
	// .globl	_Z4DiagiPfS_
.visible .entry _Z4DiagiPfS_(
	.param .u32 _Z4DiagiPfS__param_0,
	.param .u64 .ptr .align 1 _Z4DiagiPfS__param_1,
	.param .u64 .ptr .align 1 _Z4DiagiPfS__param_2
)
{
	.reg .pred 	%p<2>;
	.reg .b32 	%r<7>;
	.reg .b32 	%f<2>;
	.reg .b64 	%rd<9>;

	ld.param.u32 	%r2, [_Z4DiagiPfS__param_0];
	ld.param.u64 	%rd1, [_Z4DiagiPfS__param_1];
	ld.param.u64 	%rd2, [_Z4DiagiPfS__param_2];
	mov.u32 	%r3, %tid.y;
	mov.u32 	%r4, %ntid.y;
	mov.u32 	%r5, %ctaid.y;
	mad.lo.s32 	%r1, %r4, %r5, %r3;
	setp.ge.u32 	%p1, %r1, %r2;
	@%p1 bra 	$L__BB11_2;
	cvta.to.global.u64 	%rd3, %rd1;
	cvta.to.global.u64 	%rd4, %rd2;
	mad.lo.s32 	%r6, %r1, %r2, %r1;
	mul.wide.u32 	%rd5, %r6, 4;
	add.s64 	%rd6, %rd3, %rd5;
	ld.global.f32 	%f1, [%rd6];
	mul.wide.u32 	%rd7, %r1, 4;
	add.s64 	%rd8, %rd4, %rd7;
	st.global.f32 	[%rd8], %f1;
$L__BB11_2:
	ret;

}
	// .globl	_Z8DiagFlatiPfS_
.visible .entry _Z8DiagFlatiPfS_(
	.param .u32 _Z8DiagFlatiPfS__param_0,
	.param .u64 .ptr .align 1 _Z8DiagFlatiPfS__param_1,
	.param .u64 .ptr .align 1 _Z8DiagFlatiPfS__param_2
)
{
	.reg .pred 	%p<2>;
	.reg .b32 	%r<7>;
	.reg .b32 	%f<2>;
	.reg .b64 	%rd<9>;

	ld.param.u32 	%r2, [_Z8DiagFlatiPfS__param_0];
	ld.param.u64 	%rd1, [_Z8DiagFlatiPfS__param_1];
	ld.param.u64 	%rd2, [_Z8DiagFlatiPfS__param_2];
	mov.u32 	%r3, %tid.y;
	mov.u32 	%r4, %ntid.y;
	mov.u32 	%r5, %ctaid.y;
	mad.lo.s32 	%r1, %r4, %r5, %r3;
	setp.ge.u32 	%p1, %r1, %r2;
	@%p1 bra 	$L__BB12_2;
	cvta.to.global.u64 	%rd3, %rd1;
	cvta.to.global.u64 	%rd4, %rd2;
	mul.wide.u32 	%rd5, %r1, 4;
	add.s64 	%rd6, %rd3, %rd5;
	ld.global.f32 	%f1, [%rd6];
	mad.lo.s32 	%r6, %r1, %r2, %r1;
	mul.wide.u32 	%rd7, %r6, 4;
	add.s64 	%rd8, %rd4, %rd7;
	st.global.f32 	[%rd8], %f1;
$L__BB12_2:
	ret;

}


// ===== COMPILED SASS (sm_100) =====

	.target	sm_100

	.elftype	@"ET_EXEC"


//--------------------- .note.nv.tkinfo           --------------------------
	.section	.note.nv.tkinfo,"",@"SHT_NOTE"
	.sectionflags	@"SHF_NOTE_NV_TKINFO"
	.tkinfo
        /*0018*/ 	.word	0x00000002
        /*0030*/ 	.string	""
        /*0030*/ 	.string	"ptxas"
        /*0030*/ 	.string	"Cuda compilation tools, release 13.0, V13.0.88"
        /*0030*/ 	.string	"Build cuda_13.0.r13.0/compiler.36424714_0"
        /*0030*/ 	.string	"-arch sm_100 -m 64 "



//--------------------- .note.nv.cuinfo           --------------------------
	.section	.note.nv.cuinfo,"",@"SHT_NOTE"
	.sectionflags	@"SHF_NOTE_NV_CUINFO"
        /*0018*/ 	.short	0x0002
        /*001a*/ 	.short	0x0064
        /*001c*/ 	.short	0x0082
	.zero		2


//--------------------- .nv.info                  --------------------------
	.section	.nv.info,"",@"SHT_CUDA_INFO"
	.align	4


	//----- nvinfo : EIATTR_REGCOUNT
	.align		4
        /*0000*/ 	.byte	0x04, 0x2f
        /*0002*/ 	.short	(.L_1 - .L_0)
	.align		4
.L_0:
        /*0004*/ 	.word	index@(_Z4SumaiiiiPfS_S_)
        /*0008*/ 	.word	0x0000000e


	//----- nvinfo : EIATTR_FRAME_SIZE
	.align		4
.L_1:
        /*000c*/ 	.byte	0x04, 0x11
        /*000e*/ 	.short	(.L_3 - .L_2)
	.align		4
.L_2:
        /*0010*/ 	.word	index@(_Z4SumaiiiiPfS_S_)
        /*0014*/ 	.word	0x00000000


	//----- nvinfo : EIATTR_REGCOUNT
	.align		4
.L_3:
        /*0018*/ 	.byte	0x04, 0x2f
        /*001a*/ 	.short	(.L_5 - .L_4)
	.align		4
.L_4:
        /*001c*/ 	.word	index@(_Z5RestaiiiiPfS_S_)
        /*0020*/ 	.word	0x0000000e


	//----- nvinfo : EIATTR_FRAME_SIZE
	.align		4
.L_5:
        /*0024*/ 	.byte	0x04, 0x11
        /*0026*/ 	.short	(.L_7 - .L_6)
	.align		4
.L_6:
        /*0028*/ 	.word	index@(_Z5RestaiiiiPfS_S_)
        /*002c*/ 	.word	0x00000000


	//----- nvinfo : EIATTR_REGCOUNT
	.align		4
.L_7:
        /*0030*/ 	.byte	0x04, 0x2f
        /*0032*/ 	.short	(.L_9 - .L_8)
	.align		4
.L_8:
        /*0034*/ 	.word	index@(_Z5MultiiiiiPfS_S_)
        /*0038*/ 	.word	0x0000000e


	//----- nvinfo : EIATTR_FRAME_SIZE
	.align		4
.L_9:
        /*003c*/ 	.byte	0x04, 0x11
        /*003e*/ 	.short	(.L_11 - .L_10)
	.align		4
.L_10:
        /*0040*/ 	.word	index@(_Z5MultiiiiiPfS_S_)
        /*0044*/ 	.word	0x00000000


	//----- nvinfo : EIATTR_REGCOUNT
	.align		4
.L_11:
        /*0048*/ 	.byte	0x04, 0x2f
        /*004a*/ 	.short	(.L_13 - .L_12)
	.align		4
.L_12:
        /*004c*/ 	.word	index@(_Z6RMultiiiiifPfS_)
        /*0050*/ 	.word	0x0000000a


	//----- nvinfo : EIATTR_FRAME_SIZE
	.align		4
.L_13:
        /*0054*/ 	.byte	0x04, 0x11
        /*0056*/ 	.short	(.L_15 - .L_14)
	.align		4
.L_14:
        /*0058*/ 	.word	index@(_Z6RMultiiiiifPfS_)
        /*005c*/ 	.word	0x00000000


	//----- nvinfo : EIATTR_REGCOUNT
	.align		4
.L_15:
        /*0060*/ 	.byte	0x04, 0x2f
        /*0062*/ 	.short	(.L_17 - .L_16)
	.align		4
.L_16:
        /*0064*/ 	.word	index@(_Z6DivideiiiiPfS_S_)
        /*0068*/ 	.word	0x00000010


	//----- nvinfo : EIATTR_FRAME_SIZE
	.align		4
.L_17:
        /*006c*/ 	.byte	0x04, 0x11
        /*006e*/ 	.short	(.L_19 - .L_18)
	.align		4
.L_18:
        /*0070*/ 	.word	index@($__internal_0_$__cuda_sm3x_div_rn_noftz_f32_slowpath)
        /*0074*/ 	.word	0x00000000


	//----- nvinfo : EIATTR_FRAME_SIZE
	.align		4
.L_19:
        /*0078*/ 	.byte	0x04, 0x11
        /*007a*/ 	.short	(.L_21 - .L_20)
	.align		4
.L_20:
        /*007c*/ 	.word	index@(_Z6DivideiiiiPfS_S_)
        /*0080*/ 	.word	0x00000000


	//----- nvinfo : EIATTR_REGCOUNT
	.align		4
.L_21:
        /*0084*/ 	.byte	0x04, 0x2f
        /*0086*/ 	.short	(.L_23 - .L_22)
	.align		4
.L_22:
        /*0088*/ 	.word	index@(_Z5CrossiiiiiPfS_S_)
        /*008c*/ 	.word	0x00000020


	//----- nvinfo : EIATTR_FRAME_SIZE
	.align		4
.L_23:
        /*0090*/ 	.byte	0x04, 0x11
        /*0092*/ 	.short	(.L_25 - .L_24)
	.align		4
.L_24:
        /*0094*/ 	.word	index@(_Z5CrossiiiiiPfS_S_)
        /*0098*/ 	.word	0x00000000


	//----- nvinfo : EIATTR_REGCOUNT
	.align		4
.L_25:
        /*009c*/ 	.byte	0x04, 0x2f
        /*009e*/ 	.short	(.L_27 - .L_26)
	.align		4
.L_26:
        /*00a0*/ 	.word	index@(_Z4Dom1iPf)
        /*00a4*/ 	.word	0x0000001f


	//----- nvinfo : EIATTR_FRAME_SIZE
	.align		4
.L_27:
        /*00a8*/ 	.byte	0x04, 0x11
        /*00aa*/ 	.short	(.L_29 - .L_28)
	.align		4
.L_28:
        /*00ac*/ 	.word	index@(_Z4Dom1iPf)
        /*00b0*/ 	.word	0x00000000


	//----- nvinfo : EIATTR_REGCOUNT
	.align		4
.L_29:
        /*00b4*/ 	.byte	0x04, 0x2f
        /*00b6*/ 	.short	(.L_31 - .L_30)
	.align		4
.L_30:
        /*00b8*/ 	.word	index@(_Z4Dom2iPfS_)
        /*00bc*/ 	.word	0x00000020


	//----- nvinfo : EIATTR_FRAME_SIZE
	.align		4
.L_31:
        /*00c0*/ 	.byte	0x04, 0x11
        /*00c2*/ 	.short	(.L_33 - .L_32)
	.align		4
.L_32:
        /*00c4*/ 	.word	index@(_Z4Dom2iPfS_)
        /*00c8*/ 	.word	0x00000000


	//----- nvinfo : EIATTR_REGCOUNT
	.align		4
.L_33:
        /*00cc*/ 	.byte	0x04, 0x2f
        /*00ce*/ 	.short	(.L_35 - .L_34)
	.align		4
.L_34:
        /*00d0*/ 	.word	index@(_Z9TransposeiiPKfPf)
        /*00d4*/ 	.word	0x0000000a


	//----- nvinfo : EIATTR_FRAME_SIZE
	.align		4
.L_35:
        /*00d8*/ 	.byte	0x04, 0x11
        /*00da*/ 	.short	(.L_37 - .L_36)
	.align		4
.L_36:
        /*00dc*/ 	.word	index@(_Z9TransposeiiPKfPf)
        /*00e0*/ 	.word	0x00000000


	//----- nvinfo : EIATTR_REGCOUNT
	.align		4
.L_37:
        /*00e4*/ 	.byte	0x04, 0x2f
        /*00e6*/ 	.short	(.L_39 - .L_38)
	.align		4
.L_38:
        /*00e8*/ 	.word	index@(_Z3negiiPfS_)
        /*00ec*/ 	.word	0x0000000a


	//----- nvinfo : EIATTR_FRAME_SIZE
	.align		4
.L_39:
        /*00f0*/ 	.byte	0x04, 0x11
        /*00f2*/ 	.short	(.L_41 - .L_40)
	.align		4
.L_40:
        /*00f4*/ 	.word	index@(_Z3negiiPfS_)
        /*00f8*/ 	.word	0x00000000


	//----- nvinfo : EIATTR_REGCOUNT
	.align		4
.L_41:
        /*00fc*/ 	.byte	0x04, 0x2f
        /*00fe*/ 	.short	(.L_43 - .L_42)
	.align		4
.L_42:
        /*0100*/ 	.word	index@(_Z8absoluteiiPfS_)
        /*0104*/ 	.word	0x0000000a


	//----- nvinfo : EIATTR_FRAME_SIZE
	.align		4
.L_43:
        /*0108*/ 	.byte	0x04, 0x11
        /*010a*/ 	.short	(.L_45 - .L_44)
	.align		4
.L_44:
        /*010c*/ 	.word	index@(_Z8absoluteiiPfS_)
        /*0110*/ 	.word	0x00000000


	//----- nvinfo : EIATTR_REGCOUNT
	.align		4
.L_45:
        /*0114*/ 	.byte	0x04, 0x2f
        /*0116*/ 	.short	(.L_47 - .L_46)
	.align		4
.L_46:
        /*0118*/ 	.word	index@(_Z4DiagiPfS_)
        /*011c*/ 	.word	0x0000000a


	//----- nvinfo : EIATTR_FRAME_SIZE
	.align		4
.L_47:
        /*0120*/ 	.byte	0x04, 0x11
        /*0122*/ 	.short	(.L_49 - .L_48)
	.align		4
.L_48:
        /*0124*/ 	.word	index@(_Z4DiagiPfS_)
        /*0128*/ 	.word	0x00000000


	//----- nvinfo : EIATTR_REGCOUNT
	.align		4
.L_49:
        /*012c*/ 	.byte	0x04, 0x2f
        /*012e*/ 	.short	(.L_51 - .L_50)
	.align		4
.L_50:
        /*0130*/ 	.word	index@(_Z8DiagFlatiPfS_)
        /*0134*/ 	.word	0x0000000a


	//----- nvinfo : EIATTR_FRAME_SIZE
	.align		4
.L_51:
        /*0138*/ 	.byte	0x04, 0x11
        /*013a*/ 	.short	(.L_53 - .L_52)
	.align		4
.L_52:
        /*013c*/ 	.word	index@(_Z8DiagFlatiPfS_)
        /*0140*/ 	.word	0x00000000


	//----- nvinfo : EIATTR_MIN_STACK_SIZE
	.align		4
.L_53:
        /*0144*/ 	.byte	0x04, 0x12
        /*0146*/ 	.short	(.L_55 - .L_54)
	.align		4
.L_54:
        /*0148*/ 	.word	index@(_Z8DiagFlatiPfS_)
        /*014c*/ 	.word	0x00000000


	//----- nvinfo : EIATTR_MIN_STACK_SIZE
	.align		4
.L_55:
        /*0150*/ 	.byte	0x04, 0x12
        /*0152*/ 	.short	(.L_57 - .L_56)
	.align		4
.L_56:
        /*0154*/ 	.word	index@(_Z4DiagiPfS_)
        /*0158*/ 	.word	0x00000000


	//----- nvinfo : EIATTR_MIN_STACK_SIZE
	.align		4
.L_57:
        /*015c*/ 	.byte	0x04, 0x12
        /*015e*/ 	.short	(.L_59 - .L_58)
	.align		4
.L_58:
        /*0160*/ 	.word	index@(_Z8absoluteiiPfS_)
        /*0164*/ 	.word	0x00000000


	//----- nvinfo : EIATTR_MIN_STACK_SIZE
	.align		4
.L_59:
        /*0168*/ 	.byte	0x04, 0x12
        /*016a*/ 	.short	(.L_61 - .L_60)
	.align		4
.L_60:
        /*016c*/ 	.word	index@(_Z3negiiPfS_)
        /*0170*/ 	.word	0x00000000


	//----- nvinfo : EIATTR_MIN_STACK_SIZE
	.align		4
.L_61:
        /*0174*/ 	.byte	0x04, 0x12
        /*0176*/ 	.short	(.L_63 - .L_62)
	.align		4
.L_62:
        /*0178*/ 	.word	index@(_Z9TransposeiiPKfPf)
        /*017c*/ 	.word	0x00000000


	//----- nvinfo : EIATTR_MIN_STACK_SIZE
	.align		4
.L_63:
        /*0180*/ 	.byte	0x04, 0x12
        /*0182*/ 	.short	(.L_65 - .L_64)
	.align		4
.L_64:
        /*0184*/ 	.word	index@(_Z4Dom2iPfS_)
        /*0188*/ 	.word	0x00000000


	//----- nvinfo : EIATTR_MIN_STACK_SIZE
	.align		4
.L_65:
        /*018c*/ 	.byte	0x04, 0x12
        /*018e*/ 	.short	(.L_67 - .L_66)
	.align		4
.L_66:
        /*0190*/ 	.word	index@(_Z4Dom1iPf)
        /*0194*/ 	.word	0x00000000


	//----- nvinfo : EIATTR_MIN_STACK_SIZE
	.align		4
.L_67:
        /*0198*/ 	.byte	0x04, 0x12
        /*019a*/ 	.short	(.L_69 - .L_68)
	.align		4
.L_68:
        /*019c*/ 	.word	index@(_Z5CrossiiiiiPfS_S_)
        /*01a0*/ 	.word	0x00000000


	//----- nvinfo : EIATTR_MIN_STACK_SIZE
	.align		4
.L_69:
        /*01a4*/ 	.byte	0x04, 0x12
        /*01a6*/ 	.short	(.L_71 - .L_70)
	.align		4
.L_70:
        /*01a8*/ 	.word	index@(_Z6DivideiiiiPfS_S_)
        /*01ac*/ 	.word	0x00000000


	//----- nvinfo : EIATTR_MIN_STACK_SIZE
	.align		4
.L_71:
        /*01b0*/ 	.byte	0x04, 0x12
        /*01b2*/ 	.short	(.L_73 - .L_72)
	.align		4
.L_72:
        /*01b4*/ 	.word	index@(_Z6RMultiiiiifPfS_)
        /*01b8*/ 	.word	0x00000000


	//----- nvinfo : EIATTR_MIN_STACK_SIZE
	.align		4
.L_73:
        /*01bc*/ 	.byte	0x04, 0x12
        /*01be*/ 	.short	(.L_75 - .L_74)
	.align		4
.L_74:
        /*01c0*/ 	.word	index@(_Z5MultiiiiiPfS_S_)
        /*01c4*/ 	.word	0x00000000


	//----- nvinfo : EIATTR_MIN_STACK_SIZE
	.align		4
.L_75:
        /*01c8*/ 	.byte	0x04, 0x12
        /*01ca*/ 	.short	(.L_77 - .L_76)
	.align		4
.L_76:
        /*01cc*/ 	.word	index@(_Z5RestaiiiiPfS_S_)
        /*01d0*/ 	.word	0x00000000


	//----- nvinfo : EIATTR_MIN_STACK_SIZE
	.align		4
.L_77:
        /*01d4*/ 	.byte	0x04, 0x12
        /*01d6*/ 	.short	(.L_79 - .L_78)
	.align		4
.L_78:
        /*01d8*/ 	.word	index@(_Z4SumaiiiiPfS_S_)
        /*01dc*/ 	.word	0x00000000
.L_79:


//--------------------- .nv.compat                --------------------------
	.section	.nv.compat,"",@"SHT_CUDA_COMPAT_INFO"
	.align	4
        /*0000*/ 	.byte	0x02, 0x09, 0x00, 0x00, 0x02, 0x02, 0x01, 0x00, 0x02, 0x05, 0x05, 0x00, 0x03, 0x07, 0x01, 0x01
        /*0010*/ 	.byte	0x02, 0x03, 0x00, 0x00, 0x02, 0x06, 0x01, 0x00, 0x04, 0x0b, 0x08, 0x00, 0x01, 0x00, 0x00, 0x00
        /*0020*/ 	.byte	0x00, 0x00, 0x00, 0x00


//--------------------- .nv.info._Z8DiagFlatiPfS_ --------------------------
	.section	.nv.info._Z8DiagFlatiPfS_,"",@"SHT_CUDA_INFO"
	.sectionflags	@""
	.align	4


	//----- nvinfo : EIATTR_CUDA_API_VERSION
	.align		4
        /*0000*/ 	.byte	0x04, 0x37
        /*0002*/ 	.short	(.L_81 - .L_80)
.L_80:
        /*0004*/ 	.word	0x00000082


	//----- nvinfo : EIATTR_KPARAM_INFO
	.align		4
.L_81:
        /*0008*/ 	.byte	0x04, 0x17
        /*000a*/ 	.short	(.L_83 - .L_82)
.L_82:
        /*000c*/ 	.word	0x00000000
        /*0010*/ 	.short	0x0002
        /*0012*/ 	.short	0x0010
        /*0014*/ 	.byte	0x00, 0xf5, 0x21, 0x00


	//----- nvinfo : EIATTR_KPARAM_INFO
	.align		4
.L_83:
        /*0018*/ 	.byte	0x04, 0x17
        /*001a*/ 	.short	(.L_85 - .L_84)
.L_84:
        /*001c*/ 	.word	0x00000000
        /*0020*/ 	.short	0x0001
        /*0022*/ 	.short	0x0008
        /*0024*/ 	.byte	0x00, 0xf5, 0x21, 0x00


	//----- nvinfo : EIATTR_KPARAM_INFO
	.align		4
.L_85:
        /*0028*/ 	.byte	0x04, 0x17
        /*002a*/ 	.short	(.L_87 - .L_86)
.L_86:
        /*002c*/ 	.word	0x00000000
        /*0030*/ 	.short	0x0000
        /*0032*/ 	.short	0x0000
        /*0034*/ 	.byte	0x00, 0xf0, 0x11, 0x00


	//----- nvinfo : EIATTR_SPARSE_MMA_MASK
	.align		4
.L_87:
        /*0038*/ 	.byte	0x03, 0x50
        /*003a*/ 	.short	0x0000


	//----- nvinfo : EIATTR_MAXREG_COUNT
	.align		4
        /*003c*/ 	.byte	0x03, 0x1b
        /*003e*/ 	.short	0x00ff


	//----- nvinfo : EIATTR_MERCURY_ISA_VERSION
	.align		4
        /*0040*/ 	.byte	0x03, 0x5f
        /*0042*/ 	.short	0x0101


	//----- nvinfo : EIATTR_VRC_CTA_INIT_COUNT
	.align		4
        /*0044*/ 	.byte	0x02, 0x4a
	.zero		1
	.zero		1


	//----- nvinfo : EIATTR_EXIT_INSTR_OFFSETS
	.align		4
        /*0048*/ 	.byte	0x04, 0x1c
        /*004a*/ 	.short	(.L_89 - .L_88)


	//   ....[0]....
.L_88:
        /*004c*/ 	.word	0x00000070


	//   ....[1]....
        /*0050*/ 	.word	0x00000100


	//----- nvinfo : EIATTR_CBANK_PARAM_SIZE
	.align		4
.L_89:
        /*0054*/ 	.byte	0x03, 0x19
        /*0056*/ 	.short	0x0018


	//----- nvinfo : EIATTR_PARAM_CBANK
	.align		4
        /*0058*/ 	.byte	0x04, 0x0a
        /*005a*/ 	.short	(.L_91 - .L_90)
	.align		4
.L_90:
        /*005c*/ 	.word	index@(.nv.constant0._Z8DiagFlatiPfS_)
        /*0060*/ 	.short	0x0380
        /*0062*/ 	.short	0x0018


	//----- nvinfo : EIATTR_SW_WAR
	.align		4
.L_91:
        /*0064*/ 	.byte	0x04, 0x36
        /*0066*/ 	.short	(.L_93 - .L_92)
.L_92:
        /*0068*/ 	.word	0x00000008
.L_93:


//--------------------- .nv.info._Z4DiagiPfS_     --------------------------
	.section	.nv.info._Z4DiagiPfS_,"",@"SHT_CUDA_INFO"
	.sectionflags	@""
	.align	4


	//----- nvinfo : EIATTR_CUDA_API_VERSION
	.align		4
        /*0000*/ 	.byte	0x04, 0x37
        /*0002*/ 	.short	(.L_95 - .L_94)
.L_94:
        /*0004*/ 	.word	0x00000082


	//----- nvinfo : EIATTR_KPARAM_INFO
	.align		4
.L_95:
        /*0008*/ 	.byte	0x04, 0x17
        /*000a*/ 	.short	(.L_97 - .L_96)
.L_96:
        /*000c*/ 	.word	0x00000000
        /*0010*/ 	.short	0x0002
        /*0012*/ 	.short	0x0010
        /*0014*/ 	.byte	0x00, 0xf5, 0x21, 0x00


	//----- nvinfo : EIATTR_KPARAM_INFO
	.align		4
.L_97:
        /*0018*/ 	.byte	0x04, 0x17
        /*001a*/ 	.short	(.L_99 - .L_98)
.L_98:
        /*001c*/ 	.word	0x00000000
        /*0020*/ 	.short	0x0001
        /*0022*/ 	.short	0x0008
        /*0024*/ 	.byte	0x00, 0xf5, 0x21, 0x00


	//----- nvinfo : EIATTR_KPARAM_INFO
	.align		4
.L_99:
        /*0028*/ 	.byte	0x04, 0x17
        /*002a*/ 	.short	(.L_101 - .L_100)
.L_100:
        /*002c*/ 	.word	0x00000000
        /*0030*/ 	.short	0x0000
        /*0032*/ 	.short	0x0000
        /*0034*/ 	.byte	0x00, 0xf0, 0x11, 0x00


	//----- nvinfo : EIATTR_SPARSE_MMA_MASK
	.align		4
.L_101:
        /*0038*/ 	.byte	0x03, 0x50
        /*003a*/ 	.short	0x0000


	//----- nvinfo : EIATTR_MAXREG_COUNT
	.align		4
        /*003c*/ 	.byte	0x03, 0x1b
        /*003e*/ 	.short	0x00ff


	//----- nvinfo : EIATTR_MERCURY_ISA_VERSION
	.align		4
        /*0040*/ 	.byte	0x03, 0x5f
        /*0042*/ 	.short	0x0101


	//----- nvinfo : EIATTR_VRC_CTA_INIT_COUNT
	.align		4
        /*0044*/ 	.byte	0x02, 0x4a
	.zero		1
	.zero		1


	//----- nvinfo : EIATTR_EXIT_INSTR_OFFSETS
	.align		4
        /*0048*/ 	.byte	0x04, 0x1c
        /*004a*/ 	.short	(.L_103 - .L_102)


	//   ....[0]....
.L_102:
        /*004c*/ 	.word	0x00000070


	//   ....[1]....
        /*0050*/ 	.word	0x00000100


	//----- nvinfo : EIATTR_CBANK_PARAM_SIZE
	.align		4
.L_103:
        /*0054*/ 	.byte	0x03, 0x19
        /*0056*/ 	.short	0x0018


	//----- nvinfo : EIATTR_PARAM_CBANK
	.align		4
        /*0058*/ 	.byte	0x04, 0x0a
        /*005a*/ 	.short	(.L_105 - .L_104)
	.align		4
.L_104:
        /*005c*/ 	.word	index@(.nv.constant0._Z4DiagiPfS_)
        /*0060*/ 	.short	0x0380
        /*0062*/ 	.short	0x0018


	//----- nvinfo : EIATTR_SW_WAR
	.align		4
.L_105:
        /*0064*/ 	.byte	0x04, 0x36
        /*0066*/ 	.short	(.L_107 - .L_106)
.L_106:
        /*0068*/ 	.word	0x00000008
.L_107:


//--------------------- .nv.info._Z8absoluteiiPfS_ --------------------------
	.section	.nv.info._Z8absoluteiiPfS_,"",@"SHT_CUDA_INFO"
	.sectionflags	@""
	.align	4


	//----- nvinfo : EIATTR_CUDA_API_VERSION
	.align		4
        /*0000*/ 	.byte	0x04, 0x37
        /*0002*/ 	.short	(.L_109 - .L_108)
.L_108:
        /*0004*/ 	.word	0x00000082


	//----- nvinfo : EIATTR_KPARAM_INFO
	.align		4
.L_109:
        /*0008*/ 	.byte	0x04, 0x17
        /*000a*/ 	.short	(.L_111 - .L_110)
.L_110:
        /*000c*/ 	.word	0x00000000
        /*0010*/ 	.short	0x0003
        /*0012*/ 	.short	0x0010
        /*0014*/ 	.byte	0x00, 0xf5, 0x21, 0x00


	//----- nvinfo : EIATTR_KPARAM_INFO
	.align		4
.L_111:
        /*0018*/ 	.byte	0x04, 0x17
        /*001a*/ 	.short	(.L_113 - .L_112)
.L_112:
        /*001c*/ 	.word	0x00000000
        /*0020*/ 	.short	0x0002
        /*0022*/ 	.short	0x0008
        /*0024*/ 	.byte	0x00, 0xf5, 0x21, 0x00


	//----- nvinfo : EIATTR_KPARAM_INFO
	.align		4
.L_113:
        /*0028*/ 	.byte	0x04, 0x17
        /*002a*/ 	.short	(.L_115 - .L_114)
.L_114:
        /*002c*/ 	.word	0x00000000
        /*0030*/ 	.short	0x0001
        /*0032*/ 	.short	0x0004
        /*0034*/ 	.byte	0x00, 0xf0, 0x11, 0x00


	//----- nvinfo : EIATTR_KPARAM_INFO
	.align		4
.L_115:
        /*0038*/ 	.byte	0x04, 0x17
        /*003a*/ 	.short	(.L_117 - .L_116)
.L_116:
        /*003c*/ 	.word	0x00000000
        /*0040*/ 	.short	0x0000
        /*0042*/ 	.short	0x0000
        /*0044*/ 	.byte	0x00, 0xf0, 0x11, 0x00


	//----- nvinfo : EIATTR_SPARSE_MMA_MASK
	.align		4
.L_117:
        /*0048*/ 	.byte	0x03, 0x50
        /*004a*/ 	.short	0x0000


	//----- nvinfo : EIATTR_MAXREG_COUNT
	.align		4
        /*004c*/ 	.byte	0x03, 0x1b
        /*004e*/ 	.short	0x00ff


	//----- nvinfo : EIATTR_MERCURY_ISA_VERSION
	.align		4
        /*0050*/ 	.byte	0x03, 0x5f
        /*0052*/ 	.short	0x0101


	//----- nvinfo : EIATTR_VRC_CTA_INIT_COUNT
	.align		4
        /*0054*/ 	.byte	0x02, 0x4a
	.zero		1
	.zero		1


	//----- nvinfo : EIATTR_EXIT_INSTR_OFFSETS
	.align		4
        /*0058*/ 	.byte	0x04, 0x1c
        /*005a*/ 	.short	(.L_119 - .L_118)


	//   ....[0]....
.L_118:
        /*005c*/ 	.word	0x000000c0


	//   ....[1]....
        /*0060*/ 	.word	0x00000160


	//----- nvinfo : EIATTR_CBANK_PARAM_SIZE
	.align		4
.L_119:
        /*0064*/ 	.byte	0x03, 0x19
        /*0066*/ 	.short	0x0018


	//----- nvinfo : EIATTR_PARAM_CBANK
	.align		4
        /*0068*/ 	.byte	0x04, 0x0a
        /*006a*/ 	.short	(.L_121 - .L_120)
	.align		4
.L_120:
        /*006c*/ 	.word	index@(.nv.constant0._Z8absoluteiiPfS_)
        /*0070*/ 	.short	0x0380
        /*0072*/ 	.short	0x0018


	//----- nvinfo : EIATTR_SW_WAR
	.align		4
.L_121:
        /*0074*/ 	.byte	0x04, 0x36
        /*0076*/ 	.short	(.L_123 - .L_122)
.L_122:
        /*0078*/ 	.word	0x00000008
.L_123:


//--------------------- .nv.info._Z3negiiPfS_     --------------------------
	.section	.nv.info._Z3negiiPfS_,"",@"SHT_CUDA_INFO"
	.sectionflags	@""
	.align	4


	//----- nvinfo : EIATTR_CUDA_API_VERSION
	.align		4
        /*0000*/ 	.byte	0x04, 0x37
        /*0002*/ 	.short	(.L_125 - .L_124)
.L_124:
        /*0004*/ 	.word	0x00000082


	//----- nvinfo : EIATTR_KPARAM_INFO
	.align		4
.L_125:
        /*0008*/ 	.byte	0x04, 0x17
        /*000a*/ 	.short	(.L_127 - .L_126)
.L_126:
        /*000c*/ 	.word	0x00000000
        /*0010*/ 	.short	0x0003
        /*0012*/ 	.short	0x0010
        /*0014*/ 	.byte	0x00, 0xf5, 0x21, 0x00


	//----- nvinfo : EIATTR_KPARAM_INFO
	.align		4
.L_127:
        /*0018*/ 	.byte	0x04, 0x17
        /*001a*/ 	.short	(.L_129 - .L_128)
.L_128:
        /*001c*/ 	.word	0x00000000
        /*0020*/ 	.short	0x0002
        /*0022*/ 	.short	0x0008
        /*0024*/ 	.byte	0x00, 0xf5, 0x21, 0x00


	//----- nvinfo : EIATTR_KPARAM_INFO
	.align		4
.L_129:
        /*0028*/ 	.byte	0x04, 0x17
        /*002a*/ 	.short	(.L_131 - .L_130)
.L_130:
        /*002c*/ 	.word	0x00000000
        /*0030*/ 	.short	0x0001
        /*0032*/ 	.short	0x0004
        /*0034*/ 	.byte	0x00, 0xf0, 0x11, 0x00


	//----- nvinfo : EIATTR_KPARAM_INFO
	.align		4
.L_131:
        /*0038*/ 	.byte	0x04, 0x17
        /*003a*/ 	.short	(.L_133 - .L_132)
.L_132:
        /*003c*/ 	.word	0x00000000
        /*0040*/ 	.short	0x0000
        /*0042*/ 	.short	0x0000
        /*0044*/ 	.byte	0x00, 0xf0, 0x11, 0x00


	//----- nvinfo : EIATTR_SPARSE_MMA_MASK
	.align		4
.L_133:
        /*0048*/ 	.byte	0x03, 0x50
        /*004a*/ 	.short	0x0000


	//----- nvinfo : EIATTR_MAXREG_COUNT
	.align		4
        /*004c*/ 	.byte	0x03, 0x1b
        /*004e*/ 	.short	0x00ff


	//----- nvinfo : EIATTR_MERCURY_ISA_VERSION
	.align		4
        /*0050*/ 	.byte	0x03, 0x5f
        /*0052*/ 	.short	0x0101


	//----- nvinfo : EIATTR_VRC_CTA_INIT_COUNT
	.align		4
        /*0054*/ 	.byte	0x02, 0x4a
	.zero		1
	.zero		1


	//----- nvinfo : EIATTR_EXIT_INSTR_OFFSETS
	.align		4
        /*0058*/ 	.byte	0x04, 0x1c
        /*005a*/ 	.short	(.L_135 - .L_134)


	//   ....[0]....
.L_134:
        /*005c*/ 	.word	0x000000c0


	//   ....[1]....
        /*0060*/ 	.word	0x00000160


	//----- nvinfo : EIATTR_CBANK_PARAM_SIZE
	.align		4
.L_135:
        /*0064*/ 	.byte	0x03, 0x19
        /*0066*/ 	.short	0x0018


	//----- nvinfo : EIATTR_PARAM_CBANK
	.align		4
        /*0068*/ 	.byte	0x04, 0x0a
        /*006a*/ 	.short	(.L_137 - .L_136)
	.align		4
.L_136:
        /*006c*/ 	.word	index@(.nv.constant0._Z3negiiPfS_)
        /*0070*/ 	.short	0x0380
        /*0072*/ 	.short	0x0018


	//----- nvinfo : EIATTR_SW_WAR
	.align		4
.L_137:
        /*0074*/ 	.byte	0x04, 0x36
        /*0076*/ 	.short	(.L_139 - .L_138)
.L_138:
        /*0078*/ 	.word	0x00000008
.L_139:


//--------------------- .nv.info._Z9TransposeiiPKfPf --------------------------
	.section	.nv.info._Z9TransposeiiPKfPf,"",@"SHT_CUDA_INFO"
	.sectionflags	@""
	.align	4


	//----- nvinfo : EIATTR_CUDA_API_VERSION
	.align		4
        /*0000*/ 	.byte	0x04, 0x37
        /*0002*/ 	.short	(.L_141 - .L_140)
.L_140:
        /*0004*/ 	.word	0x00000082


	//----- nvinfo : EIATTR_KPARAM_INFO
	.align		4
.L_141:
        /*0008*/ 	.byte	0x04, 0x17
        /*000a*/ 	.short	(.L_143 - .L_142)
.L_142:
        /*000c*/ 	.word	0x00000000
        /*0010*/ 	.short	0x0003
        /*0012*/ 	.short	0x0010
        /*0014*/ 	.byte	0x00, 0xf5, 0x21, 0x00


	//----- nvinfo : EIATTR_KPARAM_INFO
	.align		4
.L_143:
        /*0018*/ 	.byte	0x04, 0x17
        /*001a*/ 	.short	(.L_145 - .L_144)
.L_144:
        /*001c*/ 	.word	0x00000000
        /*0020*/ 	.short	0x0002
        /*0022*/ 	.short	0x0008
        /*0024*/ 	.byte	0x00, 0xf5, 0x21, 0x00


	//----- nvinfo : EIATTR_KPARAM_INFO
	.align		4
.L_145:
        /*0028*/ 	.byte	0x04, 0x17
        /*002a*/ 	.short	(.L_147 - .L_146)
.L_146:
        /*002c*/ 	.word	0x00000000
        /*0030*/ 	.short	0x0001
        /*0032*/ 	.short	0x0004
        /*0034*/ 	.byte	0x00, 0xf0, 0x11, 0x00


	//----- nvinfo : EIATTR_KPARAM_INFO
	.align		4
.L_147:
        /*0038*/ 	.byte	0x04, 0x17
        /*003a*/ 	.short	(.L_149 - .L_148)
.L_148:
        /*003c*/ 	.word	0x00000000
        /*0040*/ 	.short	0x0000
        /*0042*/ 	.short	0x0000
        /*0044*/ 	.byte	0x00, 0xf0, 0x11, 0x00


	//----- nvinfo : EIATTR_SPARSE_MMA_MASK
	.align		4
.L_149:
        /*0048*/ 	.byte	0x03, 0x50
        /*004a*/ 	.short	0x0000


	//----- nvinfo : EIATTR_MAXREG_COUNT
	.align		4
        /*004c*/ 	.byte	0x03, 0x1b
        /*004e*/ 	.short	0x00ff


	//----- nvinfo : EIATTR_MERCURY_ISA_VERSION
	.align		4
        /*0050*/ 	.byte	0x03, 0x5f
        /*0052*/ 	.short	0x0101


	//----- nvinfo : EIATTR_VRC_CTA_INIT_COUNT
	.align		4
        /*0054*/ 	.byte	0x02, 0x4a
	.zero		1
	.zero		1


	//----- nvinfo : EIATTR_EXIT_INSTR_OFFSETS
	.align		4
        /*0058*/ 	.byte	0x04, 0x1c
        /*005a*/ 	.short	(.L_151 - .L_150)


	//   ....[0]....
.L_150:
        /*005c*/ 	.word	0x000000c0


	//   ....[1]....
        /*0060*/ 	.word	0x00000160


	//----- nvinfo : EIATTR_CBANK_PARAM_SIZE
	.align		4
.L_151:
        /*0064*/ 	.byte	0x03, 0x19
        /*0066*/ 	.short	0x0018


	//----- nvinfo : EIATTR_PARAM_CBANK
	.align		4
        /*0068*/ 	.byte	0x04, 0x0a
        /*006a*/ 	.short	(.L_153 - .L_152)
	.align		4
.L_152:
        /*006c*/ 	.word	index@(.nv.constant0._Z9TransposeiiPKfPf)
        /*0070*/ 	.short	0x0380
        /*0072*/ 	.short	0x0018


	//----- nvinfo : EIATTR_SW_WAR
	.align		4
.L_153:
        /*0074*/ 	.byte	0x04, 0x36
        /*0076*/ 	.short	(.L_155 - .L_154)
.L_154:
        /*0078*/ 	.word	0x00000008
.L_155:


//--------------------- .nv.info._Z4Dom2iPfS_     --------------------------
	.section	.nv.info._Z4Dom2iPfS_,"",@"SHT_CUDA_INFO"
	.sectionflags	@""
	.align	4


	//----- nvinfo : EIATTR_CUDA_API_VERSION
	.align		4
        /*0000*/ 	.byte	0x04, 0x37
        /*0002*/ 	.short	(.L_157 - .L_156)
.L_156:
        /*0004*/ 	.word	0x00000082


	//----- nvinfo : EIATTR_KPARAM_INFO
	.align		4
.L_157:
        /*0008*/ 	.byte	0x04, 0x17
        /*000a*/ 	.short	(.L_159 - .L_158)
.L_158:
        /*000c*/ 	.word	0x00000000
        /*0010*/ 	.short	0x0002
        /*0012*/ 	.short	0x0010
        /*0014*/ 	.byte	0x00, 0xf5, 0x21, 0x00


	//----- nvinfo : EIATTR_KPARAM_INFO
	.align		4
.L_159:
        /*0018*/ 	.byte	0x04, 0x17
        /*001a*/ 	.short	(.L_161 - .L_160)
.L_160:
        /*001c*/ 	.word	0x00000000
        /*0020*/ 	.short	0x0001
        /*0022*/ 	.short	0x0008
        /*0024*/ 	.byte	0x00, 0xf5, 0x21, 0x00


	//----- nvinfo : EIATTR_KPARAM_INFO
	.align		4
.L_161:
        /*0028*/ 	.byte	0x04, 0x17
        /*002a*/ 	.short	(.L_163 - .L_162)
.L_162:
        /*002c*/ 	.word	0x00000000
        /*0030*/ 	.short	0x0000
        /*0032*/ 	.short	0x0000
        /*0034*/ 	.byte	0x00, 0xf0, 0x11, 0x00


	//----- nvinfo : EIATTR_SPARSE_MMA_MASK
	.align		4
.L_163:
        /*0038*/ 	.byte	0x03, 0x50
        /*003a*/ 	.short	0x0000


	//----- nvinfo : EIATTR_MAXREG_COUNT
	.align		4
        /*003c*/ 	.byte	0x03, 0x1b
        /*003e*/ 	.short	0x00ff


	//----- nvinfo : EIATTR_MERCURY_ISA_VERSION
	.align		4
        /*0040*/ 	.byte	0x03, 0x5f
        /*0042*/ 	.short	0x0101


	//----- nvinfo : EIATTR_VRC_CTA_INIT_COUNT
	.align		4
        /*0044*/ 	.byte	0x02, 0x4a
	.zero		1
	.zero		1


	//----- nvinfo : EIATTR_EXIT_INSTR_OFFSETS
	.align		4
        /*0048*/ 	.byte	0x04, 0x1c
        /*004a*/ 	.short	(.L_165 - .L_164)


	//   ....[0]....
.L_164:
        /*004c*/ 	.word	0x00000070


	//   ....[1]....
        /*0050*/ 	.word	0x00000c00


	//----- nvinfo : EIATTR_CBANK_PARAM_SIZE
	.align		4
.L_165:
        /*0054*/ 	.byte	0x03, 0x19
        /*0056*/ 	.short	0x0018


	//----- nvinfo : EIATTR_PARAM_CBANK
	.align		4
        /*0058*/ 	.byte	0x04, 0x0a
        /*005a*/ 	.short	(.L_167 - .L_166)
	.align		4
.L_166:
        /*005c*/ 	.word	index@(.nv.constant0._Z4Dom2iPfS_)
        /*0060*/ 	.short	0x0380
        /*0062*/ 	.short	0x0018


	//----- nvinfo : EIATTR_SW_WAR
	.align		4
.L_167:
        /*0064*/ 	.byte	0x04, 0x36
        /*0066*/ 	.short	(.L_169 - .L_168)
.L_168:
        /*0068*/ 	.word	0x00000008
.L_169:


//--------------------- .nv.info._Z4Dom1iPf       --------------------------
	.section	.nv.info._Z4Dom1iPf,"",@"SHT_CUDA_INFO"
	.sectionflags	@""
	.align	4


	//----- nvinfo : EIATTR_CUDA_API_VERSION
	.align		4
        /*0000*/ 	.byte	0x04, 0x37
        /*0002*/ 	.short	(.L_171 - .L_170)
.L_170:
        /*0004*/ 	.word	0x00000082


	//----- nvinfo : EIATTR_KPARAM_INFO
	.align		4
.L_171:
        /*0008*/ 	.byte	0x04, 0x17
        /*000a*/ 	.short	(.L_173 - .L_172)
.L_172:
        /*000c*/ 	.word	0x00000000
        /*0010*/ 	.short	0x0001
        /*0012*/ 	.short	0x0008
        /*0014*/ 	.byte	0x00, 0xf5, 0x21, 0x00


	//----- nvinfo : EIATTR_KPARAM_INFO
	.align		4
.L_173:
        /*0018*/ 	.byte	0x04, 0x17
        /*001a*/ 	.short	(.L_175 - .L_174)
.L_174:
        /*001c*/ 	.word	0x00000000
        /*0020*/ 	.short	0x0000
        /*0022*/ 	.short	0x0000
        /*0024*/ 	.byte	0x00, 0xf0, 0x11, 0x00


	//----- nvinfo : EIATTR_SPARSE_MMA_MASK
	.align		4
.L_175:
        /*0028*/ 	.byte	0x03, 0x50
        /*002a*/ 	.short	0x0000


	//----- nvinfo : EIATTR_MAXREG_COUNT
	.align		4
        /*002c*/ 	.byte	0x03, 0x1b
        /*002e*/ 	.short	0x00ff


	//----- nvinfo : EIATTR_MERCURY_ISA_VERSION
	.align		4
        /*0030*/ 	.byte	0x03, 0x5f
        /*0032*/ 	.short	0x0101


	//----- nvinfo : EIATTR_VRC_CTA_INIT_COUNT
	.align		4
        /*0034*/ 	.byte	0x02, 0x4a
	.zero		1
	.zero		1


	//----- nvinfo : EIATTR_EXIT_INSTR_OFFSETS
	.align		4
        /*0038*/ 	.byte	0x04, 0x1c
        /*003a*/ 	.short	(.L_177 - .L_176)


	//   ....[0]....
.L_176:
        /*003c*/ 	.word	0x00000070


	//   ....[1]....
        /*0040*/ 	.word	0x00000830


	//----- nvinfo : EIATTR_CBANK_PARAM_SIZE
	.align		4
.L_177:
        /*0044*/ 	.byte	0x03, 0x19
        /*0046*/ 	.short	0x0010


	//----- nvinfo : EIATTR_PARAM_CBANK
	.align		4
        /*0048*/ 	.byte	0x04, 0x0a
        /*004a*/ 	.short	(.L_179 - .L_178)
	.align		4
.L_178:
        /*004c*/ 	.word	index@(.nv.constant0._Z4Dom1iPf)
        /*0050*/ 	.short	0x0380
        /*0052*/ 	.short	0x0010


	//----- nvinfo : EIATTR_SW_WAR
	.align		4
.L_179:
        /*0054*/ 	.byte	0x04, 0x36
        /*0056*/ 	.short	(.L_181 - .L_180)
.L_180:
        /*0058*/ 	.word	0x00000008
.L_181:


//--------------------- .nv.info._Z5CrossiiiiiPfS_S_ --------------------------
	.section	.nv.info._Z5CrossiiiiiPfS_S_,"",@"SHT_CUDA_INFO"
	.sectionflags	@""
	.align	4


	//----- nvinfo : EIATTR_CUDA_API_VERSION
	.align		4
        /*0000*/ 	.byte	0x04, 0x37
        /*0002*/ 	.short	(.L_183 - .L_182)
.L_182:
        /*0004*/ 	.word	0x00000082


	//----- nvinfo : EIATTR_KPARAM_INFO
	.align		4
.L_183:
        /*0008*/ 	.byte	0x04, 0x17
        /*000a*/ 	.short	(.L_185 - .L_184)
.L_184:
        /*000c*/ 	.word	0x00000000
        /*0010*/ 	.short	0x0007
        /*0012*/ 	.short	0x0028
        /*0014*/ 	.byte	0x00, 0xf5, 0x21, 0x00


	//----- nvinfo : EIATTR_KPARAM_INFO
	.align		4
.L_185:
        /*0018*/ 	.byte	0x04, 0x17
        /*001a*/ 	.short	(.L_187 - .L_186)
.L_186:
        /*001c*/ 	.word	0x00000000
        /*0020*/ 	.short	0x0006
        /*0022*/ 	.short	0x0020
        /*0024*/ 	.byte	0x00, 0xf5, 0x21, 0x00


	//----- nvinfo : EIATTR_KPARAM_INFO
	.align		4
.L_187:
        /*0028*/ 	.byte	0x04, 0x17
        /*002a*/ 	.short	(.L_189 - .L_188)
.L_188:
        /*002c*/ 	.word	0x00000000
        /*0030*/ 	.short	0x0005
        /*0032*/ 	.short	0x0018
        /*0034*/ 	.byte	0x00, 0xf5, 0x21, 0x00


	//----- nvinfo : EIATTR_KPARAM_INFO
	.align		4
.L_189:
        /*0038*/ 	.byte	0x04, 0x17
        /*003a*/ 	.short	(.L_191 - .L_190)
.L_190:
        /*003c*/ 	.word	0x00000000
        /*0040*/ 	.short	0x0004
        /*0042*/ 	.short	0x0010
        /*0044*/ 	.byte	0x00, 0xf0, 0x11, 0x00


	//----- nvinfo : EIATTR_KPARAM_INFO
	.align		4
.L_191:
        /*0048*/ 	.byte	0x04, 0x17
        /*004a*/ 	.short	(.L_193 - .L_192)
.L_192:
        /*004c*/ 	.word	0x00000000
        /*0050*/ 	.short	0x0003
        /*0052*/ 	.short	0x000c
        /*0054*/ 	.byte	0x00, 0xf0, 0x11, 0x00


	//----- nvinfo : EIATTR_KPARAM_INFO
	.align		4
.L_193:
        /*0058*/ 	.byte	0x04, 0x17
        /*005a*/ 	.short	(.L_195 - .L_194)
.L_194:
        /*005c*/ 	.word	0x00000000
        /*0060*/ 	.short	0x0002
        /*0062*/ 	.short	0x0008
        /*0064*/ 	.byte	0x00, 0xf0, 0x11, 0x00


	//----- nvinfo : EIATTR_KPARAM_INFO
	.align		4
.L_195:
        /*0068*/ 	.byte	0x04, 0x17
        /*006a*/ 	.short	(.L_197 - .L_196)
.L_196:
        /*006c*/ 	.word	0x00000000
        /*0070*/ 	.short	0x0001
        /*0072*/ 	.short	0x0004
        /*0074*/ 	.byte	0x00, 0xf0, 0x11, 0x00


	//----- nvinfo : EIATTR_KPARAM_INFO
	.align		4
.L_197:
        /*0078*/ 	.byte	0x04, 0x17
        /*007a*/ 	.short	(.L_199 - .L_198)
.L_198:
        /*007c*/ 	.word	0x00000000
        /*0080*/ 	.short	0x0000
        /*0082*/ 	.short	0x0000
        /*0084*/ 	.byte	0x00, 0xf0, 0x11, 0x00


	//----- nvinfo : EIATTR_SPARSE_MMA_MASK
	.align		4
.L_199:
        /*0088*/ 	.byte	0x03, 0x50
        /*008a*/ 	.short	0x0000


	//----- nvinfo : EIATTR_MAXREG_COUNT
	.align		4
        /*008c*/ 	.byte	0x03, 0x1b
        /*008e*/ 	.short	0x00ff


	//----- nvinfo : EIATTR_MERCURY_ISA_VERSION
	.align		4
        /*0090*/ 	.byte	0x03, 0x5f
        /*0092*/ 	.short	0x0101


	//----- nvinfo : EIATTR_VRC_CTA_INIT_COUNT
	.align		4
        /*0094*/ 	.byte	0x02, 0x4a
	.zero		1
	.zero		1


	//----- nvinfo : EIATTR_EXIT_INSTR_OFFSETS
	.align		4
        /*0098*/ 	.byte	0x04, 0x1c
        /*009a*/ 	.short	(.L_201 - .L_200)


	//   ....[0]....
.L_200:
        /*009c*/ 	.word	0x000000d0


	//   ....[1]....
        /*00a0*/ 	.word	0x00000e50


	//----- nvinfo : EIATTR_CBANK_PARAM_SIZE
	.align		4
.L_201:
        /*00a4*/ 	.byte	0x03, 0x19
        /*00a6*/ 	.short	0x0030


	//----- nvinfo : EIATTR_PARAM_CBANK
	.align		4
        /*00a8*/ 	.byte	0x04, 0x0a
        /*00aa*/ 	.short	(.L_203 - .L_202)
	.align		4
.L_202:
        /*00ac*/ 	.word	index@(.nv.constant0._Z5CrossiiiiiPfS_S_)
        /*00b0*/ 	.short	0x0380
        /*00b2*/ 	.short	0x0030


	//----- nvinfo : EIATTR_SW_WAR
	.align		4
.L_203:
        /*00b4*/ 	.byte	0x04, 0x36
        /*00b6*/ 	.short	(.L_205 - .L_204)
.L_204:
        /*00b8*/ 	.word	0x00000008
.L_205:


//--------------------- .nv.info._Z6DivideiiiiPfS_S_ --------------------------
	.section	.nv.info._Z6DivideiiiiPfS_S_,"",@"SHT_CUDA_INFO"
	.sectionflags	@""
	.align	4


	//----- nvinfo : EIATTR_CUDA_API_VERSION
	.align		4
        /*0000*/ 	.byte	0x04, 0x37
        /*0002*/ 	.short	(.L_207 - .L_206)
.L_206:
        /*0004*/ 	.word	0x00000082


	//----- nvinfo : EIATTR_KPARAM_INFO
	.align		4
.L_207:
        /*0008*/ 	.byte	0x04, 0x17
        /*000a*/ 	.short	(.L_209 - .L_208)
.L_208:
        /*000c*/ 	.word	0x00000000
        /*0010*/ 	.short	0x0006
        /*0012*/ 	.short	0x0020
        /*0014*/ 	.byte	0x00, 0xf5, 0x21, 0x00


	//----- nvinfo : EIATTR_KPARAM_INFO
	.align		4
.L_209:
        /*0018*/ 	.byte	0x04, 0x17
        /*001a*/ 	.short	(.L_211 - .L_210)
.L_210:
        /*001c*/ 	.word	0x00000000
        /*0020*/ 	.short	0x0005
        /*0022*/ 	.short	0x0018
        /*0024*/ 	.byte	0x00, 0xf5, 0x21, 0x00


	//----- nvinfo : EIATTR_KPARAM_INFO
	.align		4
.L_211:
        /*0028*/ 	.byte	0x04, 0x17
        /*002a*/ 	.short	(.L_213 - .L_212)
.L_212:
        /*002c*/ 	.word	0x00000000
        /*0030*/ 	.short	0x0004
        /*0032*/ 	.short	0x0010
        /*0034*/ 	.byte	0x00, 0xf5, 0x21, 0x00


	//----- nvinfo : EIATTR_KPARAM_INFO
	.align		4
.L_213:
        /*0038*/ 	.byte	0x04, 0x17
        /*003a*/ 	.short	(.L_215 - .L_214)
.L_214:
        /*003c*/ 	.word	0x00000000
        /*0040*/ 	.short	0x0003
        /*0042*/ 	.short	0x000c
        /*0044*/ 	.byte	0x00, 0xf0, 0x11, 0x00


	//----- nvinfo : EIATTR_KPARAM_INFO
	.align		4
.L_215:
        /*0048*/ 	.byte	0x04, 0x17
        /*004a*/ 	.short	(.L_217 - .L_216)
.L_216:
        /*004c*/ 	.word	0x00000000
        /*0050*/ 	.short	0x0002
        /*0052*/ 	.short	0x0008
        /*0054*/ 	.byte	0x00, 0xf0, 0x11, 0x00


	//----- nvinfo : EIATTR_KPARAM_INFO
	.align		4
.L_217:
        /*0058*/ 	.byte	0x04, 0x17
        /*005a*/ 	.short	(.L_219 - .L_218)
.L_218:
        /*005c*/ 	.word	0x00000000
        /*0060*/ 	.short	0x0001
        /*0062*/ 	.short	0x0004
        /*0064*/ 	.byte	0x00, 0xf0, 0x11, 0x00


	//----- nvinfo : EIATTR_KPARAM_INFO
	.align		4
.L_219:
        /*0068*/ 	.byte	0x04, 0x17
        /*006a*/ 	.short	(.L_221 - .L_220)
.L_220:
        /*006c*/ 	.word	0x00000000
        /*0070*/ 	.short	0x0000
        /*0072*/ 	.short	0x0000
        /*0074*/ 	.byte	0x00, 0xf0, 0x11, 0x00


	//----- nvinfo : EIATTR_SPARSE_MMA_MASK
	.align		4
.L_221:
        /*0078*/ 	.byte	0x03, 0x50
        /*007a*/ 	.short	0x0000


	//----- nvinfo : EIATTR_MAXREG_COUNT
	.align		4
        /*007c*/ 	.byte	0x03, 0x1b
        /*007e*/ 	.short	0x00ff


	//----- nvinfo : EIATTR_MERCURY_ISA_VERSION
	.align		4
        /*0080*/ 	.byte	0x03, 0x5f
        /*0082*/ 	.short	0x0101


	//----- nvinfo : EIATTR_VRC_CTA_INIT_COUNT
	.align		4
        /*0084*/ 	.byte	0x02, 0x4a
	.zero		1
	.zero		1


	//----- nvinfo : EIATTR_EXIT_INSTR_OFFSETS
	.align		4
        /*0088*/ 	.byte	0x04, 0x1c
        /*008a*/ 	.short	(.L_223 - .L_222)


	//   ....[0]....
.L_222:
        /*008c*/ 	.word	0x000000c0


	//   ....[1]....
        /*0090*/ 	.word	0x000002b0


	//----- nvinfo : EIATTR_CRS_STACK_SIZE
	.align		4
.L_223:
        /*0094*/ 	.byte	0x04, 0x1e
        /*0096*/ 	.short	(.L_225 - .L_224)
.L_224:
        /*0098*/ 	.word	0x00000000


	//----- nvinfo : EIATTR_CBANK_PARAM_SIZE
	.align		4
.L_225:
        /*009c*/ 	.byte	0x03, 0x19
        /*009e*/ 	.short	0x0028


	//----- nvinfo : EIATTR_PARAM_CBANK
	.align		4
        /*00a0*/ 	.byte	0x04, 0x0a
        /*00a2*/ 	.short	(.L_227 - .L_226)
	.align		4
.L_226:
        /*00a4*/ 	.word	index@(.nv.constant0._Z6DivideiiiiPfS_S_)
        /*00a8*/ 	.short	0x0380
        /*00aa*/ 	.short	0x0028


	//----- nvinfo : EIATTR_SW_WAR
	.align		4
.L_227:
        /*00ac*/ 	.byte	0x04, 0x36
        /*00ae*/ 	.short	(.L_229 - .L_228)
.L_228:
        /*00b0*/ 	.word	0x00000008
.L_229:


//--------------------- .nv.info._Z6RMultiiiiifPfS_ --------------------------
	.section	.nv.info._Z6RMultiiiiifPfS_,"",@"SHT_CUDA_INFO"
	.sectionflags	@""
	.align	4


	//----- nvinfo : EIATTR_CUDA_API_VERSION
	.align		4
        /*0000*/ 	.byte	0x04, 0x37
        /*0002*/ 	.short	(.L_231 - .L_230)
.L_230:
        /*0004*/ 	.word	0x00000082


	//----- nvinfo : EIATTR_KPARAM_INFO
	.align		4
.L_231:
        /*0008*/ 	.byte	0x04, 0x17
        /*000a*/ 	.short	(.L_233 - .L_232)
.L_232:
        /*000c*/ 	.word	0x00000000
        /*0010*/ 	.short	0x0006
        /*0012*/ 	.short	0x0020
        /*0014*/ 	.byte	0x00, 0xf5, 0x21, 0x00


	//----- nvinfo : EIATTR_KPARAM_INFO
	.align		4
.L_233:
        /*0018*/ 	.byte	0x04, 0x17
        /*001a*/ 	.short	(.L_235 - .L_234)
.L_234:
        /*001c*/ 	.word	0x00000000
        /*0020*/ 	.short	0x0005
        /*0022*/ 	.short	0x0018
        /*0024*/ 	.byte	0x00, 0xf5, 0x21, 0x00


	//----- nvinfo : EIATTR_KPARAM_INFO
	.align		4
.L_235:
        /*0028*/ 	.byte	0x04, 0x17
        /*002a*/ 	.short	(.L_237 - .L_236)
.L_236:
        /*002c*/ 	.word	0x00000000
        /*0030*/ 	.short	0x0004
        /*0032*/ 	.short	0x0010
        /*0034*/ 	.byte	0x00, 0xf0, 0x11, 0x00


	//----- nvinfo : EIATTR_KPARAM_INFO
	.align		4
.L_237:
        /*0038*/ 	.byte	0x04, 0x17
        /*003a*/ 	.short	(.L_239 - .L_238)
.L_238:
        /*003c*/ 	.word	0x00000000
        /*0040*/ 	.short	0x0003
        /*0042*/ 	.short	0x000c
        /*0044*/ 	.byte	0x00, 0xf0, 0x11, 0x00


	//----- nvinfo : EIATTR_KPARAM_INFO
	.align		4
.L_239:
        /*0048*/ 	.byte	0x04, 0x17
        /*004a*/ 	.short	(.L_241 - .L_240)
.L_240:
        /*004c*/ 	.word	0x00000000
        /*0050*/ 	.short	0x0002
        /*0052*/ 	.short	0x0008
        /*0054*/ 	.byte	0x00, 0xf0, 0x11, 0x00


	//----- nvinfo : EIATTR_KPARAM_INFO
	.align		4
.L_241:
        /*0058*/ 	.byte	0x04, 0x17
        /*005a*/ 	.short	(.L_243 - .L_242)
.L_242:
        /*005c*/ 	.word	0x00000000
        /*0060*/ 	.short	0x0001
        /*0062*/ 	.short	0x0004
        /*0064*/ 	.byte	0x00, 0xf0, 0x11, 0x00


	//----- nvinfo : EIATTR_KPARAM_INFO
	.align		4
.L_243:
        /*0068*/ 	.byte	0x04, 0x17
        /*006a*/ 	.short	(.L_245 - .L_244)
.L_244:
        /*006c*/ 	.word	0x00000000
        /*0070*/ 	.short	0x0000
        /*0072*/ 	.short	0x0000
        /*0074*/ 	.byte	0x00, 0xf0, 0x11, 0x00


	//----- nvinfo : EIATTR_SPARSE_MMA_MASK
	.align		4
.L_245:
        /*0078*/ 	.byte	0x03, 0x50
        /*007a*/ 	.short	0x0000


	//----- nvinfo : EIATTR_MAXREG_COUNT
	.align		4
        /*007c*/ 	.byte	0x03, 0x1b
        /*007e*/ 	.short	0x00ff


	//----- nvinfo : EIATTR_MERCURY_ISA_VERSION
	.align		4
        /*0080*/ 	.byte	0x03, 0x5f
        /*0082*/ 	.short	0x0101


	//----- nvinfo : EIATTR_VRC_CTA_INIT_COUNT
	.align		4
        /*0084*/ 	.byte	0x02, 0x4a
	.zero		1
	.zero		1


	//----- nvinfo : EIATTR_EXIT_INSTR_OFFSETS
	.align		4
        /*0088*/ 	.byte	0x04, 0x1c
        /*008a*/ 	.short	(.L_247 - .L_246)


	//   ....[0]....
.L_246:
        /*008c*/ 	.word	0x000000c0


	//   ....[1]....
        /*0090*/ 	.word	0x00000170


	//----- nvinfo : EIATTR_CBANK_PARAM_SIZE
	.align		4
.L_247:
        /*0094*/ 	.byte	0x03, 0x19
        /*0096*/ 	.short	0x0028


	//----- nvinfo : EIATTR_PARAM_CBANK
	.align		4
        /*0098*/ 	.byte	0x04, 0x0a
        /*009a*/ 	.short	(.L_249 - .L_248)
	.align		4
.L_248:
        /*009c*/ 	.word	index@(.nv.constant0._Z6RMultiiiiifPfS_)
        /*00a0*/ 	.short	0x0380
        /*00a2*/ 	.short	0x0028


	//----- nvinfo : EIATTR_SW_WAR
	.align		4
.L_249:
        /*00a4*/ 	.byte	0x04, 0x36
        /*00a6*/ 	.short	(.L_251 - .L_250)
.L_250:
        /*00a8*/ 	.word	0x00000008
.L_251:


//--------------------- .nv.info._Z5MultiiiiiPfS_S_ --------------------------
	.section	.nv.info._Z5MultiiiiiPfS_S_,"",@"SHT_CUDA_INFO"
	.sectionflags	@""
	.align	4


	//----- nvinfo : EIATTR_CUDA_API_VERSION
	.align		4
        /*0000*/ 	.byte	0x04, 0x37
        /*0002*/ 	.short	(.L_253 - .L_252)
.L_252:
        /*0004*/ 	.word	0x00000082


	//----- nvinfo : EIATTR_KPARAM_INFO
	.align		4
.L_253:
        /*0008*/ 	.byte	0x04, 0x17
        /*000a*/ 	.short	(.L_255 - .L_254)
.L_254:
        /*000c*/ 	.word	0x00000000
        /*0010*/ 	.short	0x0006
        /*0012*/ 	.short	0x0020
        /*0014*/ 	.byte	0x00, 0xf5, 0x21, 0x00


	//----- nvinfo : EIATTR_KPARAM_INFO
	.align		4
.L_255:
        /*0018*/ 	.byte	0x04, 0x17
        /*001a*/ 	.short	(.L_257 - .L_256)
.L_256:
        /*001c*/ 	.word	0x00000000
        /*0020*/ 	.short	0x0005
        /*0022*/ 	.short	0x0018
        /*0024*/ 	.byte	0x00, 0xf5, 0x21, 0x00


	//----- nvinfo : EIATTR_KPARAM_INFO
	.align		4
.L_257:
        /*0028*/ 	.byte	0x04, 0x17
        /*002a*/ 	.short	(.L_259 - .L_258)
.L_258:
        /*002c*/ 	.word	0x00000000
        /*0030*/ 	.short	0x0004
        /*0032*/ 	.short	0x0010
        /*0034*/ 	.byte	0x00, 0xf5, 0x21, 0x00


	//----- nvinfo : EIATTR_KPARAM_INFO
	.align		4
.L_259:
        /*0038*/ 	.byte	0x04, 0x17
        /*003a*/ 	.short	(.L_261 - .L_260)
.L_260:
        /*003c*/ 	.word	0x00000000
        /*0040*/ 	.short	0x0003
        /*0042*/ 	.short	0x000c
        /*0044*/ 	.byte	0x00, 0xf0, 0x11, 0x00


	//----- nvinfo : EIATTR_KPARAM_INFO
	.align		4
.L_261:
        /*0048*/ 	.byte	0x04, 0x17
        /*004a*/ 	.short	(.L_263 - .L_262)
.L_262:
        /*004c*/ 	.word	0x00000000
        /*0050*/ 	.short	0x0002
        /*0052*/ 	.short	0x0008
        /*0054*/ 	.byte	0x00, 0xf0, 0x11, 0x00


	//----- nvinfo : EIATTR_KPARAM_INFO
	.align		4
.L_263:
        /*0058*/ 	.byte	0x04, 0x17
        /*005a*/ 	.short	(.L_265 - .L_264)
.L_264:
        /*005c*/ 	.word	0x00000000
        /*0060*/ 	.short	0x0001
        /*0062*/ 	.short	0x0004
        /*0064*/ 	.byte	0x00, 0xf0, 0x11, 0x00


	//----- nvinfo : EIATTR_KPARAM_INFO
	.align		4
.L_265:
        /*0068*/ 	.byte	0x04, 0x17
        /*006a*/ 	.short	(.L_267 - .L_266)
.L_266:
        /*006c*/ 	.word	0x00000000
        /*0070*/ 	.short	0x0000
        /*0072*/ 	.short	0x0000
        /*0074*/ 	.byte	0x00, 0xf0, 0x11, 0x00


	//----- nvinfo : EIATTR_SPARSE_MMA_MASK
	.align		4
.L_267:
        /*0078*/ 	.byte	0x03, 0x50
        /*007a*/ 	.short	0x0000


	//----- nvinfo : EIATTR_MAXREG_COUNT
	.align		4
        /*007c*/ 	.byte	0x03, 0x1b
        /*007e*/ 	.short	0x00ff


	//----- nvinfo : EIATTR_MERCURY_ISA_VERSION
	.align		4
        /*0080*/ 	.byte	0x03, 0x5f
        /*0082*/ 	.short	0x0101


	//----- nvinfo : EIATTR_VRC_CTA_INIT_COUNT
	.align		4
        /*0084*/ 	.byte	0x02, 0x4a
	.zero		1
	.zero		1


	//----- nvinfo : EIATTR_EXIT_INSTR_OFFSETS
	.align		4
        /*0088*/ 	.byte	0x04, 0x1c
        /*008a*/ 	.short	(.L_269 - .L_268)


	//   ....[0]....
.L_268:
        /*008c*/ 	.word	0x000000c0


	//   ....[1]....
        /*0090*/ 	.word	0x000001f0


	//----- nvinfo : EIATTR_CBANK_PARAM_SIZE
	.align		4
.L_269:
        /*0094*/ 	.byte	0x03, 0x19
        /*0096*/ 	.short	0x0028


	//----- nvinfo : EIATTR_PARAM_CBANK
	.align		4
        /*0098*/ 	.byte	0x04, 0x0a
        /*009a*/ 	.short	(.L_271 - .L_270)
	.align		4
.L_270:
        /*009c*/ 	.word	index@(.nv.constant0._Z5MultiiiiiPfS_S_)
        /*00a0*/ 	.short	0x0380
        /*00a2*/ 	.short	0x0028


	//----- nvinfo : EIATTR_SW_WAR
	.align		4
.L_271:
        /*00a4*/ 	.byte	0x04, 0x36
        /*00a6*/ 	.short	(.L_273 - .L_272)
.L_272:
        /*00a8*/ 	.word	0x00000008
.L_273:


//--------------------- .nv.info._Z5RestaiiiiPfS_S_ --------------------------
	.section	.nv.info._Z5RestaiiiiPfS_S_,"",@"SHT_CUDA_INFO"
	.sectionflags	@""
	.align	4


	//----- nvinfo : EIATTR_CUDA_API_VERSION
	.align		4
        /*0000*/ 	.byte	0x04, 0x37
        /*0002*/ 	.short	(.L_275 - .L_274)
.L_274:
        /*0004*/ 	.word	0x00000082


	//----- nvinfo : EIATTR_KPARAM_INFO
	.align		4
.L_275:
        /*0008*/ 	.byte	0x04, 0x17
        /*000a*/ 	.short	(.L_277 - .L_276)
.L_276:
        /*000c*/ 	.word	0x00000000
        /*0010*/ 	.short	0x0006
        /*0012*/ 	.short	0x0020
        /*0014*/ 	.byte	0x00, 0xf5, 0x21, 0x00


	//----- nvinfo : EIATTR_KPARAM_INFO
	.align		4
.L_277:
        /*0018*/ 	.byte	0x04, 0x17
        /*001a*/ 	.short	(.L_279 - .L_278)
.L_278:
        /*001c*/ 	.word	0x00000000
        /*0020*/ 	.short	0x0005
        /*0022*/ 	.short	0x0018
        /*0024*/ 	.byte	0x00, 0xf5, 0x21, 0x00


	//----- nvinfo : EIATTR_KPARAM_INFO
	.align		4
.L_279:
        /*0028*/ 	.byte	0x04, 0x17
        /*002a*/ 	.short	(.L_281 - .L_280)
.L_280:
        /*002c*/ 	.word	0x00000000
        /*0030*/ 	.short	0x0004
        /*0032*/ 	.short	0x0010
        /*0034*/ 	.byte	0x00, 0xf5, 0x21, 0x00


	//----- nvinfo : EIATTR_KPARAM_INFO
	.align		4
.L_281:
        /*0038*/ 	.byte	0x04, 0x17
        /*003a*/ 	.short	(.L_283 - .L_282)
.L_282:
        /*003c*/ 	.word	0x00000000
        /*0040*/ 	.short	0x0003
        /*0042*/ 	.short	0x000c
        /*0044*/ 	.byte	0x00, 0xf0, 0x11, 0x00


	//----- nvinfo : EIATTR_KPARAM_INFO
	.align		4
.L_283:
        /*0048*/ 	.byte	0x04, 0x17
        /*004a*/ 	.short	(.L_285 - .L_284)
.L_284:
        /*004c*/ 	.word	0x00000000
        /*0050*/ 	.short	0x0002
        /*0052*/ 	.short	0x0008
        /*0054*/ 	.byte	0x00, 0xf0, 0x11, 0x00


	//----- nvinfo : EIATTR_KPARAM_INFO
	.align		4
.L_285:
        /*0058*/ 	.byte	0x04, 0x17
        /*005a*/ 	.short	(.L_287 - .L_286)
.L_286:
        /*005c*/ 	.word	0x00000000
        /*0060*/ 	.short	0x0001
        /*0062*/ 	.short	0x0004
        /*0064*/ 	.byte	0x00, 0xf0, 0x11, 0x00


	//----- nvinfo : EIATTR_KPARAM_INFO
	.align		4
.L_287:
        /*0068*/ 	.byte	0x04, 0x17
        /*006a*/ 	.short	(.L_289 - .L_288)
.L_288:
        /*006c*/ 	.word	0x00000000
        /*0070*/ 	.short	0x0000
        /*0072*/ 	.short	0x0000
        /*0074*/ 	.byte	0x00, 0xf0, 0x11, 0x00


	//----- nvinfo : EIATTR_SPARSE_MMA_MASK
	.align		4
.L_289:
        /*0078*/ 	.byte	0x03, 0x50
        /*007a*/ 	.short	0x0000


	//----- nvinfo : EIATTR_MAXREG_COUNT
	.align		4
        /*007c*/ 	.byte	0x03, 0x1b
        /*007e*/ 	.short	0x00ff


	//----- nvinfo : EIATTR_MERCURY_ISA_VERSION
	.align		4
        /*0080*/ 	.byte	0x03, 0x5f
        /*0082*/ 	.short	0x0101


	//----- nvinfo : EIATTR_VRC_CTA_INIT_COUNT
	.align		4
        /*0084*/ 	.byte	0x02, 0x4a
	.zero		1
	.zero		1


	//----- nvinfo : EIATTR_EXIT_INSTR_OFFSETS
	.align		4
        /*0088*/ 	.byte	0x04, 0x1c
        /*008a*/ 	.short	(.L_291 - .L_290)


	//   ....[0]....
.L_290:
        /*008c*/ 	.word	0x000000c0


	//   ....[1]....
        /*0090*/ 	.word	0x000001f0


	//----- nvinfo : EIATTR_CBANK_PARAM_SIZE
	.align		4
.L_291:
        /*0094*/ 	.byte	0x03, 0x19
        /*0096*/ 	.short	0x0028


	//----- nvinfo : EIATTR_PARAM_CBANK
	.align		4
        /*0098*/ 	.byte	0x04, 0x0a
        /*009a*/ 	.short	(.L_293 - .L_292)
	.align		4
.L_292:
        /*009c*/ 	.word	index@(.nv.constant0._Z5RestaiiiiPfS_S_)
        /*00a0*/ 	.short	0x0380
        /*00a2*/ 	.short	0x0028


	//----- nvinfo : EIATTR_SW_WAR
	.align		4
.L_293:
        /*00a4*/ 	.byte	0x04, 0x36
        /*00a6*/ 	.short	(.L_295 - .L_294)
.L_294:
        /*00a8*/ 	.word	0x00000008
.L_295:


//--------------------- .nv.info._Z4SumaiiiiPfS_S_ --------------------------
	.section	.nv.info._Z4SumaiiiiPfS_S_,"",@"SHT_CUDA_INFO"
	.sectionflags	@""
	.align	4


	//----- nvinfo : EIATTR_CUDA_API_VERSION
	.align		4
        /*0000*/ 	.byte	0x04, 0x37
        /*0002*/ 	.short	(.L_297 - .L_296)
.L_296:
        /*0004*/ 	.word	0x00000082


	//----- nvinfo : EIATTR_KPARAM_INFO
	.align		4
.L_297:
        /*0008*/ 	.byte	0x04, 0x17
        /*000a*/ 	.short	(.L_299 - .L_298)
.L_298:
        /*000c*/ 	.word	0x00000000
        /*0010*/ 	.short	0x0006
        /*0012*/ 	.short	0x0020
        /*0014*/ 	.byte	0x00, 0xf5, 0x21, 0x00


	//----- nvinfo : EIATTR_KPARAM_INFO
	.align		4
.L_299:
        /*0018*/ 	.byte	0x04, 0x17
        /*001a*/ 	.short	(.L_301 - .L_300)
.L_300:
        /*001c*/ 	.word	0x00000000
        /*0020*/ 	.short	0x0005
        /*0022*/ 	.short	0x0018
        /*0024*/ 	.byte	0x00, 0xf5, 0x21, 0x00


	//----- nvinfo : EIATTR_KPARAM_INFO
	.align		4
.L_301:
        /*0028*/ 	.byte	0x04, 0x17
        /*002a*/ 	.short	(.L_303 - .L_302)
.L_302:
        /*002c*/ 	.word	0x00000000
        /*0030*/ 	.short	0x0004
        /*0032*/ 	.short	0x0010
        /*0034*/ 	.byte	0x00, 0xf5, 0x21, 0x00


	//----- nvinfo : EIATTR_KPARAM_INFO
	.align		4
.L_303:
        /*0038*/ 	.byte	0x04, 0x17
        /*003a*/ 	.short	(.L_305 - .L_304)
.L_304:
        /*003c*/ 	.word	0x00000000
        /*0040*/ 	.short	0x0003
        /*0042*/ 	.short	0x000c
        /*0044*/ 	.byte	0x00, 0xf0, 0x11, 0x00


	//----- nvinfo : EIATTR_KPARAM_INFO
	.align		4
.L_305:
        /*0048*/ 	.byte	0x04, 0x17
        /*004a*/ 	.short	(.L_307 - .L_306)
.L_306:
        /*004c*/ 	.word	0x00000000
        /*0050*/ 	.short	0x0002
        /*0052*/ 	.short	0x0008
        /*0054*/ 	.byte	0x00, 0xf0, 0x11, 0x00


	//----- nvinfo : EIATTR_KPARAM_INFO
	.align		4
.L_307:
        /*0058*/ 	.byte	0x04, 0x17
        /*005a*/ 	.short	(.L_309 - .L_308)
.L_308:
        /*005c*/ 	.word	0x00000000
        /*0060*/ 	.short	0x0001
        /*0062*/ 	.short	0x0004
        /*0064*/ 	.byte	0x00, 0xf0, 0x11, 0x00


	//----- nvinfo : EIATTR_KPARAM_INFO
	.align		4
.L_309:
        /*0068*/ 	.byte	0x04, 0x17
        /*006a*/ 	.short	(.L_311 - .L_310)
.L_310:
        /*006c*/ 	.word	0x00000000
        /*0070*/ 	.short	0x0000
        /*0072*/ 	.short	0x0000
        /*0074*/ 	.byte	0x00, 0xf0, 0x11, 0x00


	//----- nvinfo : EIATTR_SPARSE_MMA_MASK
	.align		4
.L_311:
        /*0078*/ 	.byte	0x03, 0x50
        /*007a*/ 	.short	0x0000


	//----- nvinfo : EIATTR_MAXREG_COUNT
	.align		4
        /*007c*/ 	.byte	0x03, 0x1b
        /*007e*/ 	.short	0x00ff


	//----- nvinfo : EIATTR_MERCURY_ISA_VERSION
	.align		4
        /*0080*/ 	.byte	0x03, 0x5f
        /*0082*/ 	.short	0x0101


	//----- nvinfo : EIATTR_VRC_CTA_INIT_COUNT
	.align		4
        /*0084*/ 	.byte	0x02, 0x4a
	.zero		1
	.zero		1


	//----- nvinfo : EIATTR_EXIT_INSTR_OFFSETS
	.align		4
        /*0088*/ 	.byte	0x04, 0x1c
        /*008a*/ 	.short	(.L_313 - .L_312)


	//   ....[0]....
.L_312:
        /*008c*/ 	.word	0x000000c0


	//   ....[1]....
        /*0090*/ 	.word	0x000001f0


	//----- nvinfo : EIATTR_CBANK_PARAM_SIZE
	.align		4
.L_313:
        /*0094*/ 	.byte	0x03, 0x19
        /*0096*/ 	.short	0x0028


	//----- nvinfo : EIATTR_PARAM_CBANK
	.align		4
        /*0098*/ 	.byte	0x04, 0x0a
        /*009a*/ 	.short	(.L_315 - .L_314)
	.align		4
.L_314:
        /*009c*/ 	.word	index@(.nv.constant0._Z4SumaiiiiPfS_S_)
        /*00a0*/ 	.short	0x0380
        /*00a2*/ 	.short	0x0028


	//----- nvinfo : EIATTR_SW_WAR
	.align		4
.L_315:
        /*00a4*/ 	.byte	0x04, 0x36
        /*00a6*/ 	.short	(.L_317 - .L_316)
.L_316:
        /*00a8*/ 	.word	0x00000008
.L_317:


//--------------------- .nv.callgraph             --------------------------
	.section	.nv.callgraph,"",@"SHT_CUDA_CALLGRAPH"
	.align	4
	.sectionentsize	8
	.align		4
        /*0000*/ 	.word	0x00000000
	.align		4
        /*0004*/ 	.word	0xffffffff
	.align		4
        /*0008*/ 	.word	0x00000000
	.align		4
        /*000c*/ 	.word	0xfffffffe
	.align		4
        /*0010*/ 	.word	0x00000000
	.align		4
        /*0014*/ 	.word	0xfffffffd
	.align		4
        /*0018*/ 	.word	0x00000000
	.align		4
        /*001c*/ 	.word	0xfffffffc


//--------------------- .text._Z8DiagFlatiPfS_    --------------------------
	.section	.text._Z8DiagFlatiPfS_,"ax",@progbits
	.align	128
        .global         _Z8DiagFlatiPfS_
        .type           _Z8DiagFlatiPfS_,@function
        .size           _Z8DiagFlatiPfS_,(.L_x_44 - _Z8DiagFlatiPfS_)
        .other          _Z8DiagFlatiPfS_,@"STO_CUDA_ENTRY STV_DEFAULT"
_Z8DiagFlatiPfS_:
.text._Z8DiagFlatiPfS_:
[----:B------:R-:W-:Y:S01]  /*0000*/  LDC R1, c[0x0][0x37c] ;  /* 0x0000df00ff017b82 */ /* 0x000fe20000000800 */
[----:B------:R-:W0:Y:S01]  /*0010*/  S2R R7, SR_TID.Y ;  /* 0x0000000000077919 */ /* 0x000e220000002200 */
[----:B------:R-:W0:Y:S01]  /*0020*/  LDCU UR4, c[0x0][0x364] ;  /* 0x00006c80ff0477ac */ /* 0x000e220008000800 */
[----:B------:R-:W0:Y:S01]  /*0030*/  S2R R0, SR_CTAID.Y ;  /* 0x0000000000007919 */ /* 0x000e220000002600 */
[----:B------:R-:W1:Y:S01]  /*0040*/  LDCU UR6, c[0x0][0x380] ;  /* 0x00007000ff0677ac */ /* 0x000e620008000800 */
[----:B0-----:R-:W-:-:S05]  /*0050*/  IMAD R7, R0, UR4, R7 ;  /* 0x0000000400077c24 */ /* 0x001fca000f8e0207 */
[----:B-1----:R-:W-:-:S13]  /*0060*/  ISETP.GE.U32.AND P0, PT, R7, UR6, PT ;  /* 0x0000000607007c0c */ /* 0x002fda000bf06070 */
[----:B------:R-:W-:Y:S05]  /*0070*/  @P0 EXIT ;  /* 0x000000000000094d */ /* 0x000fea0003800000 */
[----:B------:R-:W0:Y:S01]  /*0080*/  LDC.64 R2, c[0x0][0x388] ;  /* 0x0000e200ff027b82 */ /* 0x000e220000000a00 */
[----:B------:R-:W1:Y:S07]  /*0090*/  LDCU.64 UR4, c[0x0][0x358] ;  /* 0x00006b00ff0477ac */ /* 0x000e6e0008000a00 */
[----:B------:R-:W2:Y:S01]  /*00a0*/  LDC.64 R4, c[0x0][0x390] ;  /* 0x0000e400ff047b82 */ /* 0x000ea20000000a00 */
[----:B0-----:R-:W-:-:S06]  /*00b0*/  IMAD.WIDE.U32 R2, R7, 0x4, R2 ;  /* 0x0000000407027825 */ /* 0x001fcc00078e0002 */
[----:B-1----:R-:W3:Y:S01]  /*00c0*/  LDG.E R3, desc[UR4][R2.64] ;  /* 0x0000000402037981 */ /* 0x002ee2000c1e1900 */
[----:B------:R-:W-:-:S04]  /*00d0*/  IMAD R7, R7, UR6, R7 ;  /* 0x0000000607077c24 */ /* 0x000fc8000f8e0207 */
[----:B--2---:R-:W-:-:S05]  /*00e0*/  IMAD.WIDE.U32 R4, R7, 0x4, R4 ;  /* 0x0000000407047825 */ /* 0x004fca00078e0004 */
[----:B---3--:R-:W-:Y:S01]  /*00f0*/  STG.E desc[UR4][R4.64], R3 ;  /* 0x0000000304007986 */ /* 0x008fe2000c101904 */
[----:B------:R-:W-:Y:S05]  /*0100*/  EXIT ;  /* 0x000000000000794d */ /* 0x000fea0003800000 */
.L_x_0:
[----:B------:R-:W-:-:S00]  /*0110*/  BRA `(.L_x_0) ;  /* 0xfffffffc00fc7947 */ /* 0x000fc0000383ffff */
[----:B------:R-:W-:-:S00]  /*0120*/  NOP ;  /* 0x0000000000007918 */ /* 0x000fc00000000000 */
        /* <DEDUP_REMOVED lines=13> */
.L_x_44:


//--------------------- .text._Z4DiagiPfS_        --------------------------
	.section	.text._Z4DiagiPfS_,"ax",@progbits
	.align	128
        .global         _Z4DiagiPfS_
        .type           _Z4DiagiPfS_,@function
        .size           _Z4DiagiPfS_,(.L_x_45 - _Z4DiagiPfS_)
        .other          _Z4DiagiPfS_,@"STO_CUDA_ENTRY STV_DEFAULT"
_Z4DiagiPfS_:
.text._Z4DiagiPfS_:
        /* <DEDUP_REMOVED lines=9> */
[----:B------:R-:W1:Y:S01]  /*0090*/  LDCU.64 UR4, c[0x0][0x358] ;  /* 0x00006b00ff0477ac */ /* 0x000e620008000a00 */
[----:B------:R-:W-:-:S04]  /*00a0*/  IMAD R5, R7, UR6, R7 ;  /* 0x0000000607057c24 */ /* 0x000fc8000f8e0207 */
[----:B0-----:R-:W-:Y:S02]  /*00b0*/  IMAD.WIDE.U32 R2, R5, 0x4, R2 ;  /* 0x0000000405027825 */ /* 0x001fe400078e0002 */
[----:B------:R-:W0:Y:S04]  /*00c0*/  LDC.64 R4, c[0x0][0x390] ;  /* 0x0000e400ff047b82 */ /* 0x000e280000000a00 */
[----:B-1----:R-:W2:Y:S01]  /*00d0*/  LDG.E R3, desc[UR4][R2.64] ;  /* 0x0000000402037981 */ /* 0x002ea2000c1e1900 */
[----:B0-----:R-:W-:-:S05]  /*00e0*/  IMAD.WIDE.U32 R4, R7, 0x4, R4 ;  /* 0x0000000407047825 */ /* 0x001fca00078e0004 */
[----:B--2---:R-:W-:Y:S01]  /*00f0*/  STG.E desc[UR4][R4.64], R3 ;  /* 0x0000000304007986 */ /* 0x004fe2000c101904 */
[----:B------:R-:W-:Y:S05]  /*0100*/  EXIT ;  /* 0x000000000000794d */ /* 0x000fea0003800000 */
.L_x_1:
        /* <DEDUP_REMOVED lines=15> */
.L_x_45:


//--------------------- .text._Z8absoluteiiPfS_   --------------------------
	.section	.text._Z8absoluteiiPfS_,"ax",@progbits
	.align	128
        .global         _Z8absoluteiiPfS_
        .type           _Z8absoluteiiPfS_,@function
        .size           _Z8absoluteiiPfS_,(.L_x_46 - _Z8absoluteiiPfS_)
        .other          _Z8absoluteiiPfS_,@"STO_CUDA_ENTRY STV_DEFAULT"
_Z8absoluteiiPfS_:
.text._Z8absoluteiiPfS_:
[----:B------:R-:W-:Y:S01]  /*0000*/  LDC R1, c[0x0][0x37c] ;  /* 0x0000df00ff017b82 */ /* 0x000fe20000000800 */
[----:B------:R-:W0:Y:S01]  /*0010*/  S2R R5, SR_TID.Y ;  /* 0x0000000000057919 */ /* 0x000e220000002200 */
[----:B------:R-:W1:Y:S01]  /*0020*/  LDCU UR4, c[0x0][0x360] ;  /* 0x00006c00ff0477ac */ /* 0x000e620008000800 */
[----:B------:R-:W0:Y:S01]  /*0030*/  S2R R2, SR_CTAID.Y ;  /* 0x0000000000027919 */ /* 0x000e220000002600 */
[----:B------:R-:W0:Y:S01]  /*0040*/  LDCU UR5, c[0x0][0x364] ;  /* 0x00006c80ff0577ac */ /* 0x000e220008000800 */
[----:B------:R-:W1:Y:S01]  /*0050*/  S2R R0, SR_TID.X ;  /* 0x0000000000007919 */ /* 0x000e620000002100 */
[----:B------:R-:W2:Y:S01]  /*0060*/  LDCU.64 UR6, c[0x0][0x380] ;  /* 0x00007000ff0677ac */ /* 0x000ea20008000a00 */
[----:B------:R-:W1:Y:S01]  /*0070*/  S2R R3, SR_CTAID.X ;  /* 0x0000000000037919 */ /* 0x000e620000002500 */
[----:B0-----:R-:W-:-:S05]  /*0080*/  IMAD R5, R2, UR5, R5 ;  /* 0x0000000502057c24 */ /* 0x001fca000f8e0205 */
[----:B--2---:R-:W-:Y:S01]  /*0090*/  ISETP.GE.U32.AND P0, PT, R5, UR6, PT ;  /* 0x0000000605007c0c */ /* 0x004fe2000bf06070 */
[----:B-1----:R-:W-:-:S05]  /*00a0*/  IMAD R0, R3, UR4, R0 ;  /* 0x0000000403007c24 */ /* 0x002fca000f8e0200 */
[----:B------:R-:W-:-:S13]  /*00b0*/  ISETP.GE.U32.OR P0, PT, R0, UR7, P0 ;  /* 0x0000000700007c0c */ /* 0x000fda0008706470 */
[----:B------:R-:W-:Y:S05]  /*00c0*/  @P0 EXIT ;  /* 0x000000000000094d */ /* 0x000fea0003800000 */
[----:B------:R-:W0:Y:S01]  /*00d0*/  LDC.64 R2, c[0x0][0x388] ;  /* 0x0000e200ff027b82 */ /* 0x000e220000000a00 */
[----:B------:R-:W1:Y:S01]  /*00e0*/  LDCU.64 UR4, c[0x0][0x358] ;  /* 0x00006b00ff0477ac */ /* 0x000e620008000a00 */
[----:B------:R-:W-:-:S06]  /*00f0*/  IMAD R7, R5, UR7, R0 ;  /* 0x0000000705077c24 */ /* 0x000fcc000f8e0200 */
[----:B------:R-:W2:Y:S01]  /*0100*/  LDC.64 R4, c[0x0][0x390] ;  /* 0x0000e400ff047b82 */ /* 0x000ea20000000a00 */
[----:B0-----:R-:W-:-:S06]  /*0110*/  IMAD.WIDE.U32 R2, R7, 0x4, R2 ;  /* 0x0000000407027825 */ /* 0x001fcc00078e0002 */
[----:B-1----:R-:W3:Y:S01]  /*0120*/  LDG.E R2, desc[UR4][R2.64] ;  /* 0x0000000402027981 */ /* 0x002ee2000c1e1900 */
[----:B--2---:R-:W-:-:S04]  /*0130*/  IMAD.WIDE.U32 R4, R7, 0x4, R4 ;  /* 0x0000000407047825 */ /* 0x004fc800078e0004 */
[----:B---3--:R-:W-:-:S05]  /*0140*/  FADD R7, |R2|, -RZ ;  /* 0x800000ff02077221 */ /* 0x008fca0000000200 */
[----:B------:R-:W-:Y:S01]  /*0150*/  STG.E desc[UR4][R4.64], R7 ;  /* 0x0000000704007986 */ /* 0x000fe2000c101904 */
[----:B------:R-:W-:Y:S05]  /*0160*/  EXIT ;  /* 0x000000000000794d */ /* 0x000fea0003800000 */
.L_x_2:
        /* <DEDUP_REMOVED lines=9> */
.L_x_46:


//--------------------- .text._Z3negiiPfS_        --------------------------
	.section	.text._Z3negiiPfS_,"ax",@progbits
	.align	128
        .global         _Z3negiiPfS_
        .type           _Z3negiiPfS_,@function
        .size           _Z3negiiPfS_,(.L_x_47 - _Z3negiiPfS_)
        .other          _Z3negiiPfS_,@"STO_CUDA_ENTRY STV_DEFAULT"
_Z3negiiPfS_:
.text._Z3negiiPfS_:
        /* <DEDUP_REMOVED lines=20> */
[----:B---3--:R-:W-:-:S05]  /*0140*/  FADD R7, -R2, -RZ ;  /* 0x800000ff02077221 */ /* 0x008fca0000000100 */
[----:B------:R-:W-:Y:S01]  /*0150*/  STG.E desc[UR4][R4.64], R7 ;  /* 0x0000000704007986 */ /* 0x000fe2000c101904 */
[----:B------:R-:W-:Y:S05]  /*0160*/  EXIT ;  /* 0x000000000000794d */ /* 0x000fea0003800000 */
.L_x_3:
        /* <DEDUP_REMOVED lines=9> */
.L_x_47:


//--------------------- .text._Z9TransposeiiPKfPf --------------------------
	.section	.text._Z9TransposeiiPKfPf,"ax",@progbits
	.align	128
        .global         _Z9TransposeiiPKfPf
        .type           _Z9TransposeiiPKfPf,@function
        .size           _Z9TransposeiiPKfPf,(.L_x_48 - _Z9TransposeiiPKfPf)
        .other          _Z9TransposeiiPKfPf,@"STO_CUDA_ENTRY STV_DEFAULT"
_Z9TransposeiiPKfPf:
.text._Z9TransposeiiPKfPf:
        /* <DEDUP_REMOVED lines=15> */
[----:B------:R-:W-:-:S04]  /*00f0*/  IMAD R5, R7, UR6, R0 ;  /* 0x0000000607057c24 */ /* 0x000fc8000f8e0200 */
[----:B0-----:R-:W-:Y:S02]  /*0100*/  IMAD.WIDE.U32 R2, R5, 0x4, R2 ;  /* 0x0000000405027825 */ /* 0x001fe400078e0002 */
[----:B------:R-:W0:Y:S04]  /*0110*/  LDC.64 R4, c[0x0][0x390] ;  /* 0x0000e400ff047b82 */ /* 0x000e280000000a00 */
[----:B-1----:R-:W2:Y:S01]  /*0120*/  LDG.E R3, desc[UR4][R2.64] ;  /* 0x0000000402037981 */ /* 0x002ea2000c1e1900 */
[----:B------:R-:W-:-:S04]  /*0130*/  IMAD R7, R0, UR7, R7 ;  /* 0x0000000700077c24 */ /* 0x000fc8000f8e0207 */
[----:B0-----:R-:W-:-:S05]  /*0140*/  IMAD.WIDE.U32 R4, R7, 0x4, R4 ;  /* 0x0000000407047825 */ /* 0x001fca00078e0004 */
[----:B--2---:R-:W-:Y:S01]  /*0150*/  STG.E desc[UR4][R4.64], R3 ;  /* 0x0000000304007986 */ /* 0x004fe2000c101904 */
[----:B------:R-:W-:Y:S05]  /*0160*/  EXIT ;  /* 0x000000000000794d */ /* 0x000fea0003800000 */
.L_x_4:
        /* <DEDUP_REMOVED lines=9> */
.L_x_48:


//--------------------- .text._Z4Dom2iPfS_        --------------------------
	.section	.text._Z4Dom2iPfS_,"ax",@progbits
	.align	128
        .global         _Z4Dom2iPfS_
        .type           _Z4Dom2iPfS_,@function
        .size           _Z4Dom2iPfS_,(.L_x_49 - _Z4Dom2iPfS_)
        .other          _Z4Dom2iPfS_,@"STO_CUDA_ENTRY STV_DEFAULT"
_Z4Dom2iPfS_:
.text._Z4Dom2iPfS_:
[----:B------:R-:W-:Y:S01]  /*0000*/  LDC R1, c[0x0][0x37c] ;  /* 0x0000df00ff017b82 */ /* 0x000fe20000000800 */
[----:B------:R-:W0:Y:S01]  /*0010*/  S2R R0, SR_TID.Y ;  /* 0x0000000000007919 */ /* 0x000e220000002200 */
[----:B------:R-:W0:Y:S01]  /*0020*/  LDCU UR4, c[0x0][0x364] ;  /* 0x00006c80ff0477ac */ /* 0x000e220008000800 */
[----:B------:R-:W0:Y:S01]  /*0030*/  S2R R3, SR_CTAID.Y ;  /* 0x0000000000037919 */ /* 0x000e220000002600 */
[----:B------:R-:W1:Y:S01]  /*0040*/  LDCU UR7, c[0x0][0x380] ;  /* 0x00007000ff0777ac */ /* 0x000e620008000800 */
[----:B0-----:R-:W-:-:S05]  /*0050*/  IMAD R0, R3, UR4, R0 ;  /* 0x0000000403007c24 */ /* 0x001fca000f8e0200 */
[----:B-1----:R-:W-:-:S13]  /*0060*/  ISETP.GE.AND P0, PT, R0, UR7, PT ;  /* 0x0000000700007c0c */ /* 0x002fda000bf06270 */
[----:B------:R-:W-:Y:S05]  /*0070*/  @P0 EXIT ;  /* 0x000000000000094d */ /* 0x000fea0003800000 */
[----:B------:R-:W-:Y:S01]  /*0080*/  UISETP.GE.U32.AND UP0, UPT, UR7, 0x10, UPT ;  /* 0x000000100700788c */ /* 0x000fe2000bf06070 */
[----:B------:R-:W-:Y:S02]  /*0090*/  HFMA2 R2, -RZ, RZ, 0, 0 ;  /* 0x00000000ff027431 */ /* 0x000fe400000001ff */
[----:B------:R-:W-:Y:S01]  /*00a0*/  IMAD R3, R0, UR7, RZ ;  /* 0x0000000700037c24 */ /* 0x000fe2000f8e02ff */
[----:B------:R-:W-:Y:S01]  /*00b0*/  ULOP3.LUT UR5, UR7, 0xf, URZ, 0xc0, !UPT ;  /* 0x0000000f07057892 */ /* 0x000fe2000f8ec0ff */
[----:B------:R-:W-:Y:S01]  /*00c0*/  UMOV UR4, URZ ;  /* 0x000000ff00047c82 */ /* 0x000fe20008000000 */
[----:B------:R-:W0:Y:S03]  /*00d0*/  LDCU.64 UR8, c[0x0][0x358] ;  /* 0x00006b00ff0877ac */ /* 0x000e260008000a00 */
[----:B------:R-:W-:Y:S07]  /*00e0*/  BRA.U !UP0, `(.L_x_5) ;  /* 0x0000000508147547 */ /* 0x000fee000b800000 */
[----:B------:R-:W1:Y:S01]  /*00f0*/  LDCU.64 UR10, c[0x0][0x390] ;  /* 0x00007200ff0a77ac */ /* 0x000e620008000a00 */
[----:B------:R-:W-:Y:S02]  /*0100*/  MOV R4, 0x20 ;  /* 0x0000002000047802 */ /* 0x000fe40000000f00 */
[----:B------:R-:W-:Y:S01]  /*0110*/  MOV R5, 0x0 ;  /* 0x0000000000057802 */ /* 0x000fe20000000f00 */
[----:B------:R-:W2:Y:S01]  /*0120*/  LDCU.64 UR12, c[0x0][0x388] ;  /* 0x00007100ff0c77ac */ /* 0x000ea20008000a00 */
[----:B------:R-:W-:Y:S01]  /*0130*/  MOV R2, RZ ;  /* 0x000000ff00027202 */ /* 0x000fe20000000f00 */
[----:B------:R-:W-:Y:S01]  /*0140*/  IMAD.WIDE.U32 R4, R3, 0x4, R4 ;  /* 0x0000000403047825 */ /* 0x000fe200078e0004 */
[----:B------:R-:W-:-:S04]  /*0150*/  ULOP3.LUT UR4, UR7, 0x7ffffff0, URZ, 0xc0, !UPT ;  /* 0x7ffffff007047892 */ /* 0x000fc8000f8ec0ff */
[----:B------:R-:W-:Y:S01]  /*0160*/  UIADD3 UR6, UPT, UPT, -UR4, URZ, URZ ;  /* 0x000000ff04067290 */ /* 0x000fe2000fffe1ff */
[C---:B-1----:R-:W-:Y:S02]  /*0170*/  IADD3 R8, P0, PT, R4.reuse, UR10, RZ ;  /* 0x0000000a04087c10 */ /* 0x042fe4000ff1e0ff */
[----:B--2---:R-:W-:Y:S02]  /*0180*/  IADD3 R4, P1, PT, R4, UR12, RZ ;  /* 0x0000000c04047c10 */ /* 0x004fe4000ff3e0ff */
[C---:B------:R-:W-:Y:S02]  /*0190*/  IADD3.X R11, PT, PT, R5.reuse, UR11, RZ, P0, !PT ;  /* 0x0000000b050b7c10 */ /* 0x040fe400087fe4ff */
[----:B------:R-:W-:-:S09]  /*01a0*/  IADD3.X R5, PT, PT, R5, UR13, RZ, P1, !PT ;  /* 0x0000000d05057c10 */ /* 0x000fd20008ffe4ff */
.L_x_6:
[----:B0-----:R-:W2:Y:S01]  /*01b0*/  LDG.E R27, desc[UR8][R4.64+-0x20] ;  /* 0xffffe008041b7981 */ /* 0x001ea2000c1e1900 */
[----:B-1----:R-:W-:Y:S02]  /*01c0*/  MOV R6, R8 ;  /* 0x0000000800067202 */ /* 0x002fe40000000f00 */
[----:B------:R-:W-:-:S05]  /*01d0*/  MOV R7, R11 ;  /* 0x0000000b00077202 */ /* 0x000fca0000000f00 */
[----:B--2---:R-:W-:Y:S04]  /*01e0*/  STG.E desc[UR8][R6.64+-0x20], R27 ;  /* 0xffffe01b06007986 */ /* 0x004fe8000c101908 */
[----:B------:R-:W2:Y:S04]  /*01f0*/  LDG.E R29, desc[UR8][R4.64+-0x1c] ;  /* 0xffffe408041d7981 */ /* 0x000ea8000c1e1900 */
[----:B--2---:R-:W-:Y:S04]  /*0200*/  STG.E desc[UR8][R6.64+-0x1c], R29 ;  /* 0xffffe41d06007986 */ /* 0x004fe8000c101908 */
[----:B------:R-:W2:Y:S04]  /*0210*/  LDG.E R8, desc[UR8][R4.64+-0x18] ;  /* 0xffffe80804087981 */ /* 0x000ea8000c1e1900 */
[----:B--2---:R0:W-:Y:S04]  /*0220*/  STG.E desc[UR8][R6.64+-0x18], R8 ;  /* 0xffffe80806007986 */ /* 0x0041e8000c101908 */
[----:B------:R-:W2:Y:S04]  /*0230*/  LDG.E R10, desc[UR8][R4.64+-0x14] ;  /* 0xffffec08040a7981 */ /* 0x000ea8000c1e1900 */
[----:B--2---:R-:W-:Y:S04]  /*0240*/  STG.E desc[UR8][R6.64+-0x14], R10 ;  /* 0xffffec0a06007986 */ /* 0x004fe8000c101908 */
        /* <DEDUP_REMOVED lines=20> */
[----:B------:R-:W2:Y:S01]  /*0390*/  LDG.E R11, desc[UR8][R4.64+0x18] ;  /* 0x00001808040b7981 */ /* 0x000ea2000c1e1900 */
[----:B------:R-:W-:-:S04]  /*03a0*/  FADD R2, |R27|, R2 ;  /* 0x000000021b027221 */ /* 0x000fc80000000200 */
[----:B------:R-:W-:-:S04]  /*03b0*/  FADD R2, R2, |R29| ;  /* 0x4000001d02027221 */ /* 0x000fc80000000000 */
[----:B------:R-:W-:-:S04]  /*03c0*/  FADD R2, R2, |R8| ;  /* 0x4000000802027221 */ /* 0x000fc80000000000 */
[----:B------:R-:W-:-:S04]  /*03d0*/  FADD R2, R2, |R10| ;  /* 0x4000000a02027221 */ /* 0x000fc80000000000 */
[----:B------:R-:W-:Y:S01]  /*03e0*/  FADD R2, R2, |R12| ;  /* 0x4000000c02027221 */ /* 0x000fe20000000000 */
[----:B--2---:R1:W-:Y:S04]  /*03f0*/  STG.E desc[UR8][R6.64+0x18], R11 ;  /* 0x0000180b06007986 */ /* 0x0043e8000c101908 */
[----:B------:R2:W3:Y:S01]  /*0400*/  LDG.E R9, desc[UR8][R4.64+0x1c] ;  /* 0x00001c0804097981 */ /* 0x0004e2000c1e1900 */
[----:B------:R-:W-:Y:S01]  /*0410*/  FADD R2, R2, |R14| ;  /* 0x4000000e02027221 */ /* 0x000fe20000000000 */
[----:B------:R-:W-:Y:S01]  /*0420*/  UIADD3 UR6, UPT, UPT, UR6, 0x10, URZ ;  /* 0x0000001006067890 */ /* 0x000fe2000fffe0ff */
[----:B0-----:R-:W-:Y:S02]  /*0430*/  IADD3 R8, P0, PT, R6, 0x40, RZ ;  /* 0x0000004006087810 */ /* 0x001fe40007f1e0ff */
[----:B------:R-:W-:Y:S01]  /*0440*/  FADD R2, R2, |R16| ;  /* 0x4000001002027221 */ /* 0x000fe20000000000 */
[----:B------:R-:W-:-:S03]  /*0450*/  UISETP.NE.AND UP0, UPT, UR6, URZ, UPT ;  /* 0x000000ff0600728c */ /* 0x000fc6000bf05270 */
[----:B------:R-:W-:Y:S01]  /*0460*/  FADD R2, R2, |R25| ;  /* 0x4000001902027221 */ /* 0x000fe20000000000 */
[----:B--2---:R-:W-:-:S03]  /*0470*/  IADD3 R4, P1, PT, R4, 0x40, RZ ;  /* 0x0000004004047810 */ /* 0x004fc60007f3e0ff */
[----:B------:R-:W-:Y:S02]  /*0480*/  FADD R2, R2, |R23| ;  /* 0x4000001702027221 */ /* 0x000fe40000000000 */
[----:B------:R-:W-:Y:S02]  /*0490*/  IMAD.X R5, RZ, RZ, R5, P1 ;  /* 0x000000ffff057224 */ /* 0x000fe400008e0605 */
[----:B------:R-:W-:-:S04]  /*04a0*/  FADD R2, R2, |R21| ;  /* 0x4000001502027221 */ /* 0x000fc80000000000 */
[----:B------:R-:W-:-:S04]  /*04b0*/  FADD R2, R2, |R19| ;  /* 0x4000001302027221 */ /* 0x000fc80000000000 */
[----:B------:R-:W-:-:S04]  /*04c0*/  FADD R2, R2, |R17| ;  /* 0x4000001102027221 */ /* 0x000fc80000000000 */
[----:B------:R-:W-:-:S04]  /*04d0*/  FADD R2, R2, |R15| ;  /* 0x4000000f02027221 */ /* 0x000fc80000000000 */
[----:B------:R-:W-:-:S04]  /*04e0*/  FADD R2, R2, |R13| ;  /* 0x4000000d02027221 */ /* 0x000fc80000000000 */
[----:B------:R-:W-:Y:S01]  /*04f0*/  FADD R2, R2, |R11| ;  /* 0x4000000b02027221 */ /* 0x000fe20000000000 */
[----:B-1----:R-:W-:Y:S01]  /*0500*/  IADD3.X R11, PT, PT, RZ, R7, RZ, P0, !PT ;  /* 0x00000007ff0b7210 */ /* 0x002fe200007fe4ff */
[----:B---3--:R1:W-:Y:S02]  /*0510*/  STG.E desc[UR8][R6.64+0x1c], R9 ;  /* 0x00001c0906007986 */ /* 0x0083e4000c101908 */
[----:B------:R-:W-:Y:S01]  /*0520*/  FADD R2, R2, |R9| ;  /* 0x4000000902027221 */ /* 0x000fe20000000000 */
[----:B------:R-:W-:Y:S06]  /*0530*/  BRA.U UP0, `(.L_x_6) ;  /* 0xfffffffd001c7547 */ /* 0x000fec000b83ffff */
.L_x_5:
[----:B------:R-:W-:-:S09]  /*0540*/  UISETP.NE.AND UP0, UPT, UR5, URZ, UPT ;  /* 0x000000ff0500728c */ /* 0x000fd2000bf05270 */
[----:B------:R-:W-:Y:S05]  /*0550*/  BRA.U !UP0, `(.L_x_7) ;  /* 0x0000000508947547 */ /* 0x000fea000b800000 */
[----:B------:R-:W-:Y:S02]  /*0560*/  UISETP.GE.U32.AND UP0, UPT, UR5, 0x8, UPT ;  /* 0x000000080500788c */ /* 0x000fe4000bf06070 */
[----:B------:R-:W-:-:S04]  /*0570*/  ULOP3.LUT UR6, UR7, 0x7, URZ, 0xc0, !UPT ;  /* 0x0000000707067892 */ /* 0x000fc8000f8ec0ff */
[----:B------:R-:W-:-:S03]  /*0580*/  UISETP.NE.AND UP1, UPT, UR6, URZ, UPT ;  /* 0x000000ff0600728c */ /* 0x000fc6000bf25270 */
[----:B------:R-:W-:Y:S08]  /*0590*/  BRA.U !UP0, `(.L_x_8) ;  /* 0x0000000108a07547 */ /* 0x000ff0000b800000 */
[----:B------:R-:W2:Y:S01]  /*05a0*/  LDC.64 R4, c[0x0][0x388] ;  /* 0x0000e200ff047b82 */ /* 0x000ea20000000a00 */
[----:B-1----:R-:W-:Y:S01]  /*05b0*/  IADD3 R7, PT, PT, R3, UR4, RZ ;  /* 0x0000000403077c10 */ /* 0x002fe2000fffe0ff */
[----:B------:R-:W1:Y:S06]  /*05c0*/  LDCU.64 UR10, c[0x0][0x388] ;  /* 0x00007100ff0a77ac */ /* 0x000e6c0008000a00 */
[----:B------:R-:W3:Y:S01]  /*05d0*/  LDC.64 R8, c[0x0][0x390] ;  /* 0x0000e400ff087b82 */ /* 0x000ee20000000a00 */
[----:B--2---:R-:W-:-:S05]  /*05e0*/  IMAD.WIDE.U32 R4, R7, 0x4, R4 ;  /* 0x0000000407047825 */ /* 0x004fca00078e0004 */
[----:B0-----:R-:W2:Y:S01]  /*05f0*/  LDG.E R11, desc[UR8][R4.64] ;  /* 0x00000008040b7981 */ /* 0x001ea2000c1e1900 */
[----:B------:R-:W-:Y:S01]  /*0600*/  IADD3 R12, P0, PT, R3, UR4, RZ ;  /* 0x00000004030c7c10 */ /* 0x000fe2000ff1e0ff */
[----:B---3--:R-:W-:-:S03]  /*0610*/  IMAD.WIDE.U32 R8, R7, 0x4, R8 ;  /* 0x0000000407087825 */ /* 0x008fc600078e0008 */
[----:B------:R-:W-:Y:S02]  /*0620*/  IADD3.X R13, PT, PT, RZ, RZ, RZ, P0, !PT ;  /* 0x000000ffff0d7210 */ /* 0x000fe400007fe4ff */
[C---:B------:R-:W-:Y:S02]  /*0630*/  SHF.L.U32 R10, R12.reuse, 0x2, RZ ;  /* 0x000000020c0a7819 */ /* 0x040fe400000006ff */
[----:B------:R-:W-:Y:S02]  /*0640*/  SHF.L.U64.HI R12, R12, 0x2, R13 ;  /* 0x000000020c0c7819 */ /* 0x000fe4000001020d */
[----:B-1----:R-:W-:-:S04]  /*0650*/  IADD3 R6, P0, PT, R10, UR10, RZ ;  /* 0x0000000a0a067c10 */ /* 0x002fc8000ff1e0ff */
[----:B------:R-:W-:Y:S01]  /*0660*/  IADD3.X R7, PT, PT, R12, UR11, RZ, P0, !PT ;  /* 0x0000000b0c077c10 */ /* 0x000fe200087fe4ff */
[----:B------:R-:W0:Y:S01]  /*0670*/  LDCU.64 UR10, c[0x0][0x390] ;  /* 0x00007200ff0a77ac */ /* 0x000e220008000a00 */
[----:B--2---:R1:W-:Y:S04]  /*0680*/  STG.E desc[UR8][R8.64], R11 ;  /* 0x0000000b08007986 */ /* 0x0043e8000c101908 */
[----:B------:R-:W2:Y:S01]  /*0690*/  LDG.E R13, desc[UR8][R6.64+0x4] ;  /* 0x00000408060d7981 */ /* 0x000ea2000c1e1900 */
[----:B0-----:R-:W-:-:S04]  /*06a0*/  IADD3 R4, P0, PT, R10, UR10, RZ ;  /* 0x0000000a0a047c10 */ /* 0x001fc8000ff1e0ff */
[----:B------:R-:W-:-:S05]  /*06b0*/  IADD3.X R5, PT, PT, R12, UR11, RZ, P0, !PT ;  /* 0x0000000b0c057c10 */ /* 0x000fca00087fe4ff */
[----:B--2---:R2:W-:Y:S04]  /*06c0*/  STG.E desc[UR8][R4.64+0x4], R13 ;  /* 0x0000040d04007986 */ /* 0x0045e8000c101908 */
[----:B------:R-:W3:Y:S04]  /*06d0*/  LDG.E R15, desc[UR8][R6.64+0x8] ;  /* 0x00000808060f7981 */ /* 0x000ee8000c1e1900 */
[----:B---3--:R2:W-:Y:S04]  /*06e0*/  STG.E desc[UR8][R4.64+0x8], R15 ;  /* 0x0000080f04007986 */ /* 0x0085e8000c101908 */
[----:B------:R-:W3:Y:S04]  /*06f0*/  LDG.E R17, desc[UR8][R6.64+0xc] ;  /* 0x00000c0806117981 */ /* 0x000ee8000c1e1900 */
[----:B---3--:R2:W-:Y:S04]  /*0700*/  STG.E desc[UR8][R4.64+0xc], R17 ;  /* 0x00000c1104007986 */ /* 0x0085e8000c101908 */
[----:B------:R-:W3:Y:S04]  /*0710*/  LDG.E R19, desc[UR8][R6.64+0x10] ;  /* 0x0000100806137981 */ /* 0x000ee8000c1e1900 */
[----:B---3--:R2:W-:Y:S04]  /*0720*/  STG.E desc[UR8][R4.64+0x10], R19 ;  /* 0x0000101304007986 */ /* 0x0085e8000c101908 */
[----:B-1----:R-:W3:Y:S04]  /*0730*/  LDG.E R9, desc[UR8][R6.64+0x14] ;  /* 0x0000140806097981 */ /* 0x002ee8000c1e1900 */
[----:B---3--:R2:W-:Y:S04]  /*0740*/  STG.E desc[UR8][R4.64+0x14], R9 ;  /* 0x0000140904007986 */ /* 0x0085e8000c101908 */
[----:B------:R-:W3:Y:S01]  /*0750*/  LDG.E R21, desc[UR8][R6.64+0x18] ;  /* 0x0000180806157981 */ /* 0x000ee2000c1e1900 */
[----:B------:R-:W-:-:S03]  /*0760*/  FADD R2, R2, |R11| ;  /* 0x4000000b02027221 */ /* 0x000fc60000000000 */
[----:B---3--:R2:W-:Y:S04]  /*0770*/  STG.E desc[UR8][R4.64+0x18], R21 ;  /* 0x0000181504007986 */ /* 0x0085e8000c101908 */
[----:B------:R-:W3:Y:S01]  /*0780*/  LDG.E R23, desc[UR8][R6.64+0x1c] ;  /* 0x00001c0806177981 */ /* 0x000ee2000c1e1900 */
[----:B------:R-:W-:Y:S01]  /*0790*/  FADD R2, R2, |R13| ;  /* 0x4000000d02027221 */ /* 0x000fe20000000000 */
[----:B------:R-:W-:-:S03]  /*07a0*/  UIADD3 UR4, UPT, UPT, UR4, 0x8, URZ ;  /* 0x0000000804047890 */ /* 0x000fc6000fffe0ff */
[----:B------:R-:W-:-:S04]  /*07b0*/  FADD R2, R2, |R15| ;  /* 0x4000000f02027221 */ /* 0x000fc80000000000 */
[----:B------:R-:W-:-:S04]  /*07c0*/  FADD R2, R2, |R17| ;  /* 0x4000001102027221 */ /* 0x000fc80000000000 */
[----:B------:R-:W-:-:S04]  /*07d0*/  FADD R2, R2, |R19| ;  /* 0x4000001302027221 */ /* 0x000fc80000000000 */
[----:B------:R-:W-:-:S04]  /*07e0*/  FADD R2, R2, |R9| ;  /* 0x4000000902027221 */ /* 0x000fc80000000000 */
[----:B------:R-:W-:Y:S01]  /*07f0*/  FADD R2, R2, |R21| ;  /* 0x4000001502027221 */ /* 0x000fe20000000000 */
[----:B---3--:R2:W-:Y:S03]  /*0800*/  STG.E desc[UR8][R4.64+0x1c], R23 ;  /* 0x00001c1704007986 */ /* 0x0085e6000c101908 */
[----:B------:R-:W-:-:S07]  /*0810*/  FADD R2, R2, |R23| ;  /* 0x4000001702027221 */ /* 0x000fce0000000000 */
.L_x_8:
[----:B------:R-:W-:Y:S05]  /*0820*/  BRA.U !UP1, `(.L_x_7) ;  /* 0x0000000109e07547 */ /* 0x000fea000b800000 */
[----:B------:R-:W-:Y:S02]  /*0830*/  UISETP.GE.U32.AND UP0, UPT, UR6, 0x4, UPT ;  /* 0x000000040600788c */ /* 0x000fe4000bf06070 */
[----:B------:R-:W-:-:S04]  /*0840*/  ULOP3.LUT UR5, UR7, 0x3, URZ, 0xc0, !UPT ;  /* 0x0000000307057892 */ /* 0x000fc8000f8ec0ff */
[----:B------:R-:W-:-:S03]  /*0850*/  UISETP.NE.AND UP1, UPT, UR5, URZ, UPT ;  /* 0x000000ff0500728c */ /* 0x000fc6000bf25270 */
[----:B------:R-:W-:Y:S08]  /*0860*/  BRA.U !UP0, `(.L_x_9) ;  /* 0x0000000108707547 */ /* 0x000ff0000b800000 */
[----:B--2---:R-:W2:Y:S01]  /*0870*/  LDC.64 R4, c[0x0][0x388] ;  /* 0x0000e200ff047b82 */ /* 0x004ea20000000a00 */
[----:B-1----:R-:W-:Y:S01]  /*0880*/  IADD3 R9, PT, PT, R3, UR4, RZ ;  /* 0x0000000403097c10 */ /* 0x002fe2000fffe0ff */
[----:B------:R-:W1:Y:S06]  /*0890*/  LDCU.64 UR10, c[0x0][0x388] ;  /* 0x00007100ff0a77ac */ /* 0x000e6c0008000a00 */
[----:B------:R-:W3:Y:S01]  /*08a0*/  LDC.64 R6, c[0x0][0x390] ;  /* 0x0000e400ff067b82 */ /* 0x000ee20000000a00 */
[----:B--2---:R-:W-:-:S05]  /*08b0*/  IMAD.WIDE.U32 R4, R9, 0x4, R4 ;  /* 0x0000000409047825 */ /* 0x004fca00078e0004 */
[----:B0-----:R-:W2:Y:S01]  /*08c0*/  LDG.E R11, desc[UR8][R4.64] ;  /* 0x00000008040b7981 */ /* 0x001ea2000c1e1900 */
[----:B------:R-:W-:Y:S01]  /*08d0*/  IADD3 R8, P0, PT, R3, UR4, RZ ;  /* 0x0000000403087c10 */ /* 0x000fe2000ff1e0ff */
[----:B---3--:R-:W-:-:S03]  /*08e0*/  IMAD.WIDE.U32 R6, R9, 0x4, R6 ;  /* 0x0000000409067825 */ /* 0x008fc600078e0006 */
[----:B------:R-:W-:Y:S01]  /*08f0*/  IADD3.X R13, PT, PT, RZ, RZ, RZ, P0, !PT ;  /* 0x000000ffff0d7210 */ /* 0x000fe200007fe4ff */
[----:B------:R-:W-:-:S03]  /*0900*/  IMAD.SHL.U32 R12, R8, 0x4, RZ ;  /* 0x00000004080c7824 */ /* 0x000fc600078e00ff */
        /* <DEDUP_REMOVED lines=9> */
[----:B------:R-:W2:Y:S04]  /*09a0*/  LDG.E R15, desc[UR8][R8.64+0x8] ;  /* 0x00000808080f7981 */ /* 0x000ea8000c1e1900 */
[----:B--2---:R3:W-:Y:S04]  /*09b0*/  STG.E desc[UR8][R4.64+0x8], R15 ;  /* 0x0000080f04007986 */ /* 0x0047e8000c101908 */
[----:B------:R-:W2:Y:S01]  /*09c0*/  LDG.E R17, desc[UR8][R8.64+0xc] ;  /* 0x00000c0808117981 */ /* 0x000ea2000c1e1900 */
[----:B------:R-:W-:Y:S01]  /*09d0*/  FADD R2, R2, |R11| ;  /* 0x4000000b02027221 */ /* 0x000fe20000000000 */
[----:B------:R-:W-:-:S03]  /*09e0*/  UIADD3 UR4, UPT, UPT, UR4, 0x4, URZ ;  /* 0x0000000404047890 */ /* 0x000fc6000fffe0ff */
[----:B------:R-:W-:-:S04]  /*09f0*/  FADD R2, R2, |R13| ;  /* 0x4000000d02027221 */ /* 0x000fc80000000000 */
[----:B------:R-:W-:Y:S01]  /*0a00*/  FADD R2, R2, |R15| ;  /* 0x4000000f02027221 */ /* 0x000fe20000000000 */
[----:B--2---:R3:W-:Y:S03]  /*0a10*/  STG.E desc[UR8][R4.64+0xc], R17 ;  /* 0x00000c1104007986 */ /* 0x0047e6000c101908 */
[----:B------:R-:W-:-:S07]  /*0a20*/  FADD R2, R2, |R17| ;  /* 0x4000001102027221 */ /* 0x000fce0000000000 */
.L_x_9:
[----:B------:R-:W-:Y:S05]  /*0a30*/  BRA.U !UP1, `(.L_x_7) ;  /* 0x00000001095c7547 */ /* 0x000fea000b800000 */
[----:B--23--:R-:W2:Y:S01]  /*0a40*/  LDC.64 R4, c[0x0][0x390] ;  /* 0x0000e400ff047b82 */ /* 0x00cea20000000a00 */
[----:B-1----:R-:W-:Y:S01]  /*0a50*/  IADD3 R9, PT, PT, R3, UR4, RZ ;  /* 0x0000000403097c10 */ /* 0x002fe2000fffe0ff */
[----:B------:R-:W-:-:S06]  /*0a60*/  UIADD3 UR5, UPT, UPT, -UR5, URZ, URZ ;  /* 0x000000ff05057290 */ /* 0x000fcc000fffe1ff */
[----:B------:R-:W1:Y:S01]  /*0a70*/  LDC.64 R6, c[0x0][0x388] ;  /* 0x0000e200ff067b82 */ /* 0x000e620000000a00 */
[----:B--2---:R-:W-:-:S03]  /*0a80*/  IMAD.WIDE.U32 R4, R9, 0x4, R4 ;  /* 0x0000000409047825 */ /* 0x004fc600078e0004 */
[----:B------:R-:W-:Y:S02]  /*0a90*/  MOV R8, R4 ;  /* 0x0000000400087202 */ /* 0x000fe40000000f00 */
[----:B------:R-:W-:Y:S01]  /*0aa0*/  MOV R11, R5 ;  /* 0x00000005000b7202 */ /* 0x000fe20000000f00 */
[----:B-1----:R-:W-:-:S05]  /*0ab0*/  IMAD.WIDE.U32 R6, R9, 0x4, R6 ;  /* 0x0000000409067825 */ /* 0x002fca00078e0006 */
[----:B------:R-:W-:-:S07]  /*0ac0*/  MOV R9, R7 ;  /* 0x0000000700097202 */ /* 0x000fce0000000f00 */
.L_x_10:
[----:B----4-:R-:W-:Y:S01]  /*0ad0*/  MOV R4, R6 ;  /* 0x0000000600047202 */ /* 0x010fe20000000f00 */
[----:B------:R-:W-:-:S05]  /*0ae0*/  IMAD.MOV.U32 R5, RZ, RZ, R9 ;  /* 0x000000ffff057224 */ /* 0x000fca00078e0009 */
[----:B0-----:R0:W2:Y:S01]  /*0af0*/  LDG.E R7, desc[UR8][R4.64] ;  /* 0x0000000804077981 */ /* 0x0010a2000c1e1900 */
[----:B------:R-:W-:Y:S01]  /*0b00*/  UIADD3 UR5, UPT, UPT, UR5, 0x1, URZ ;  /* 0x0000000105057890 */ /* 0x000fe2000fffe0ff */
[----:B------:R-:W-:-:S03]  /*0b10*/  IADD3 R6, P1, PT, R6, 0x4, RZ ;  /* 0x0000000406067810 */ /* 0x000fc60007f3e0ff */
[----:B------:R-:W-:Y:S01]  /*0b20*/  UISETP.NE.AND UP0, UPT, UR5, URZ, UPT ;  /* 0x000000ff0500728c */ /* 0x000fe2000bf05270 */
[----:B------:R-:W-:Y:S02]  /*0b30*/  IADD3.X R9, PT, PT, RZ, R9, RZ, P1, !PT ;  /* 0x00000009ff097210 */ /* 0x000fe40000ffe4ff */
[----:B0-----:R-:W-:Y:S02]  /*0b40*/  MOV R4, R8 ;  /* 0x0000000800047202 */ /* 0x001fe40000000f00 */
[----:B------:R-:W-:Y:S02]  /*0b50*/  MOV R5, R11 ;  /* 0x0000000b00057202 */ /* 0x000fe40000000f00 */
[----:B------:R-:W-:-:S04]  /*0b60*/  IADD3 R8, P0, PT, R8, 0x4, RZ ;  /* 0x0000000408087810 */ /* 0x000fc80007f1e0ff */
[----:B------:R-:W-:Y:S01]  /*0b70*/  IADD3.X R11, PT, PT, RZ, R11, RZ, P0, !PT ;  /* 0x0000000bff0b7210 */ /* 0x000fe200007fe4ff */
[----:B--2---:R4:W-:Y:S01]  /*0b80*/  STG.E desc[UR8][R4.64], R7 ;  /* 0x0000000704007986 */ /* 0x0049e2000c101908 */
[----:B------:R-:W-:Y:S01]  /*0b90*/  FADD R2, |R7|, R2 ;  /* 0x0000000207027221 */ /* 0x000fe20000000200 */
[----:B------:R-:W-:Y:S06]  /*0ba0*/  BRA.U UP0, `(.L_x_10) ;  /* 0xfffffffd00c87547 */ /* 0x000fec000b83ffff */
.L_x_7:
[----:B--234-:R-:W2:Y:S01]  /*0bb0*/  LDC.64 R4, c[0x0][0x390] ;  /* 0x0000e400ff047b82 */ /* 0x01cea20000000a00 */
[----:B------:R-:W-:Y:S01]  /*0bc0*/  IADD3 R3, PT, PT, R0, R3, RZ ;  /* 0x0000000300037210 */ /* 0x000fe20007ffe0ff */
[----:B-1----:R-:W-:-:S04]  /*0bd0*/  FADD R7, R2, 2000 ;  /* 0x44fa000002077421 */ /* 0x002fc80000000000 */
[----:B--2---:R-:W-:-:S05]  /*0be0*/  IMAD.WIDE.U32 R2, R3, 0x4, R4 ;  /* 0x0000000403027825 */ /* 0x004fca00078e0004 */
[----:B0-----:R-:W-:Y:S01]  /*0bf0*/  STG.E desc[UR8][R2.64], R7 ;  /* 0x0000000702007986 */ /* 0x001fe2000c101908 */
[----:B------:R-:W-:Y:S05]  /*0c00*/  EXIT ;  /* 0x000000000000794d */ /* 0x000fea0003800000 */
.L_x_11:
        /* <DEDUP_REMOVED lines=15> */
.L_x_49:


//--------------------- .text._Z4Dom1iPf          --------------------------
	.section	.text._Z4Dom1iPf,"ax",@progbits
	.align	128
        .global         _Z4Dom1iPf
        .type           _Z4Dom1iPf,@function
        .size           _Z4Dom1iPf,(.L_x_50 - _Z4Dom1iPf)
        .other          _Z4Dom1iPf,@"STO_CUDA_ENTRY STV_DEFAULT"
_Z4Dom1iPf:
.text._Z4Dom1iPf:
        /* <DEDUP_REMOVED lines=15> */
[----:B------:R-:W1:Y:S01]  /*00f0*/  LDC.64 R4, c[0x0][0x388] ;  /* 0x0000e200ff047b82 */ /* 0x000e620000000a00 */
[----:B------:R-:W-:Y:S01]  /*0100*/  ULOP3.LUT UR4, UR7, 0x7ffffff0, URZ, 0xc0, !UPT ;  /* 0x7ffffff007047892 */ /* 0x000fe2000f8ec0ff */
[----:B------:R-:W-:-:S03]  /*0110*/  MOV R2, RZ ;  /* 0x000000ff00027202 */ /* 0x000fc60000000f00 */
[----:B------:R-:W-:Y:S01]  /*0120*/  UIADD3 UR6, UPT, UPT, -UR4, URZ, URZ ;  /* 0x000000ff04067290 */ /* 0x000fe2000fffe1ff */
[----:B-1----:R-:W-:-:S03]  /*0130*/  IMAD.WIDE.U32 R4, R3, 0x4, R4 ;  /* 0x0000000403047825 */ /* 0x002fc600078e0004 */
[----:B------:R-:W-:-:S04]  /*0140*/  IADD3 R4, P0, PT, R4, 0x20, RZ ;  /* 0x0000002004047810 */ /* 0x000fc80007f1e0ff */
[----:B------:R-:W-:-:S09]  /*0150*/  IADD3.X R5, PT, PT, RZ, R5, RZ, P0, !PT ;  /* 0x00000005ff057210 */ /* 0x000fd200007fe4ff */
.L_x_13:
[----:B0-----:R-:W2:Y:S04]  /*0160*/  LDG.E R13, desc[UR8][R4.64+-0x20] ;  /* 0xffffe008040d7981 */ /* 0x001ea8000c1e1900 */
[----:B------:R-:W3:Y:S04]  /*0170*/  LDG.E R14, desc[UR8][R4.64+-0x1c] ;  /* 0xffffe408040e7981 */ /* 0x000ee8000c1e1900 */
[----:B------:R-:W4:Y:S04]  /*0180*/  LDG.E R16, desc[UR8][R4.64+-0x18] ;  /* 0xffffe80804107981 */ /* 0x000f28000c1e1900 */
[----:B------:R-:W5:Y:S04]  /*0190*/  LDG.E R18, desc[UR8][R4.64+-0x14] ;  /* 0xffffec0804127981 */ /* 0x000f68000c1e1900 */
        /* <DEDUP_REMOVED lines=11> */
[----:B------:R0:W5:Y:S01]  /*0250*/  LDG.E R6, desc[UR8][R4.64+0x1c] ;  /* 0x00001c0804067981 */ /* 0x000162000c1e1900 */
[----:B------:R-:W-:-:S04]  /*0260*/  UIADD3 UR6, UPT, UPT, UR6, 0x10, URZ ;  /* 0x0000001006067890 */ /* 0x000fc8000fffe0ff */
[----:B------:R-:W-:Y:S01]  /*0270*/  UISETP.NE.AND UP0, UPT, UR6, URZ, UPT ;  /* 0x000000ff0600728c */ /* 0x000fe2000bf05270 */
[----:B0-----:R-:W-:-:S04]  /*0280*/  IADD3 R4, P0, PT, R4, 0x40, RZ ;  /* 0x0000004004047810 */ /* 0x001fc80007f1e0ff */
[----:B------:R-:W-:Y:S01]  /*0290*/  IADD3.X R5, PT, PT, RZ, R5, RZ, P0, !PT ;  /* 0x00000005ff057210 */ /* 0x000fe200007fe4ff */
[----:B--2---:R-:W-:-:S04]  /*02a0*/  FADD R13, |R13|, R2 ;  /* 0x000000020d0d7221 */ /* 0x004fc80000000200 */
[----:B---3--:R-:W-:-:S04]  /*02b0*/  FADD R13, R13, |R14| ;  /* 0x4000000e0d0d7221 */ /* 0x008fc80000000000 */
[----:B----4-:R-:W-:-:S04]  /*02c0*/  FADD R13, R13, |R16| ;  /* 0x400000100d0d7221 */ /* 0x010fc80000000000 */
[----:B-----5:R-:W-:-:S04]  /*02d0*/  FADD R13, R13, |R18| ;  /* 0x400000120d0d7221 */ /* 0x020fc80000000000 */
[----:B------:R-:W-:-:S04]  /*02e0*/  FADD R13, R13, |R20| ;  /* 0x400000140d0d7221 */ /* 0x000fc80000000000 */
        /* <DEDUP_REMOVED lines=10> */
[----:B------:R-:W-:Y:S01]  /*0390*/  FADD R2, R7, |R6| ;  /* 0x4000000607027221 */ /* 0x000fe20000000000 */
[----:B------:R-:W-:Y:S06]  /*03a0*/  BRA.U UP0, `(.L_x_13) ;  /* 0xfffffffd006c7547 */ /* 0x000fec000b83ffff */
.L_x_12:
[----:B------:R-:W-:-:S09]  /*03b0*/  UISETP.NE.AND UP0, UPT, UR5, URZ, UPT ;  /* 0x000000ff0500728c */ /* 0x000fd2000bf05270 */
[----:B------:R-:W-:Y:S05]  /*03c0*/  BRA.U !UP0, `(.L_x_14) ;  /* 0x0000000508047547 */ /* 0x000fea000b800000 */
[----:B------:R-:W-:Y:S02]  /*03d0*/  UISETP.GE.U32.AND UP0, UPT, UR5, 0x8, UPT ;  /* 0x000000080500788c */ /* 0x000fe4000bf06070 */
[----:B------:R-:W-:-:S04]  /*03e0*/  ULOP3.LUT UR6, UR7, 0x7, URZ, 0xc0, !UPT ;  /* 0x0000000707067892 */ /* 0x000fc8000f8ec0ff */
[----:B------:R-:W-:-:S03]  /*03f0*/  UISETP.NE.AND UP1, UPT, UR6, URZ, UPT ;  /* 0x000000ff0600728c */ /* 0x000fc6000bf25270 */
[----:B------:R-:W-:Y:S08]  /*0400*/  BRA.U !UP0, `(.L_x_15) ;  /* 0x0000000108647547 */ /* 0x000ff0000b800000 */
[----:B------:R-:W1:Y:S01]  /*0410*/  LDC.64 R6, c[0x0][0x388] ;  /* 0x0000e200ff067b82 */ /* 0x000e620000000a00 */
[----:B------:R-:W2:Y:S01]  /*0420*/  LDCU.64 UR10, c[0x0][0x388] ;  /* 0x00007100ff0a77ac */ /* 0x000ea20008000a00 */
[C---:B------:R-:W-:Y:S02]  /*0430*/  IADD3 R5, PT, PT, R3.reuse, UR4, RZ ;  /* 0x0000000403057c10 */ /* 0x040fe4000fffe0ff */
[----:B------:R-:W-:-:S04]  /*0440*/  IADD3 R8, P0, PT, R3, UR4, RZ ;  /* 0x0000000403087c10 */ /* 0x000fc8000ff1e0ff */
[----:B------:R-:W-:Y:S02]  /*0450*/  IADD3.X R9, PT, PT, RZ, RZ, RZ, P0, !PT ;  /* 0x000000ffff097210 */ /* 0x000fe400007fe4ff */
[----:B--2---:R-:W-:Y:S01]  /*0460*/  LEA R4, P0, R8, UR10, 0x2 ;  /* 0x0000000a08047c11 */ /* 0x004fe2000f8010ff */
[----:B-1----:R-:W-:-:S03]  /*0470*/  IMAD.WIDE.U32 R6, R5, 0x4, R6 ;  /* 0x0000000405067825 */ /* 0x002fc600078e0006 */
[----:B------:R-:W-:-:S03]  /*0480*/  LEA.HI.X R5, R8, UR11, R9, 0x2, P0 ;  /* 0x0000000b08057c11 */ /* 0x000fc600080f1409 */
[----:B0-----:R-:W2:Y:S04]  /*0490*/  LDG.E R7, desc[UR8][R6.64] ;  /* 0x0000000806077981 */ /* 0x001ea8000c1e1900 */
[----:B------:R-:W3:Y:S04]  /*04a0*/  LDG.E R9, desc[UR8][R4.64+0x4] ;  /* 0x0000040804097981 */ /* 0x000ee8000c1e1900 */
[----:B------:R-:W4:Y:S04]  /*04b0*/  LDG.E R11, desc[UR8][R4.64+0x8] ;  /* 0x00000808040b7981 */ /* 0x000f28000c1e1900 */
[----:B------:R-:W5:Y:S04]  /*04c0*/  LDG.E R13, desc[UR8][R4.64+0xc] ;  /* 0x00000c08040d7981 */ /* 0x000f68000c1e1900 */
[----:B------:R-:W5:Y:S04]  /*04d0*/  LDG.E R15, desc[UR8][R4.64+0x10] ;  /* 0x00001008040f7981 */ /* 0x000f68000c1e1900 */
[----:B------:R-:W5:Y:S04]  /*04e0*/  LDG.E R17, desc[UR8][R4.64+0x14] ;  /* 0x0000140804117981 */ /* 0x000f68000c1e1900 */
[----:B------:R-:W5:Y:S04]  /*04f0*/  LDG.E R19, desc[UR8][R4.64+0x18] ;  /* 0x0000180804137981 */ /* 0x000f68000c1e1900 */
[----:B------:R-:W5:Y:S01]  /*0500*/  LDG.E R21, desc[UR8][R4.64+0x1c] ;  /* 0x00001c0804157981 */ /* 0x000f62000c1e1900 */
[----:B------:R-:W-:Y:S01]  /*0510*/  UIADD3 UR4, UPT, UPT, UR4, 0x8, URZ ;  /* 0x0000000804047890 */ /* 0x000fe2000fffe0ff */
[----:B--2---:R-:W-:-:S04]  /*0520*/  FADD R2, R2, |R7| ;  /* 0x4000000702027221 */ /* 0x004fc80000000000 */
[----:B---3--:R-:W-:-:S04]  /*0530*/  FADD R2, R2, |R9| ;  /* 0x4000000902027221 */ /* 0x008fc80000000000 */
[----:B----4-:R-:W-:-:S04]  /*0540*/  FADD R2, R2, |R11| ;  /* 0x4000000b02027221 */ /* 0x010fc80000000000 */
[----:B-----5:R-:W-:-:S04]  /*0550*/  FADD R2, R2, |R13| ;  /* 0x4000000d02027221 */ /* 0x020fc80000000000 */
[----:B------:R-:W-:-:S04]  /*0560*/  FADD R2, R2, |R15| ;  /* 0x4000000f02027221 */ /* 0x000fc80000000000 */
[----:B------:R-:W-:-:S04]  /*0570*/  FADD R2, R2, |R17| ;  /* 0x4000001102027221 */ /* 0x000fc80000000000 */
[----:B------:R-:W-:-:S04]  /*0580*/  FADD R2, R2, |R19| ;  /* 0x4000001302027221 */ /* 0x000fc80000000000 */
[----:B------:R-:W-:-:S07]  /*0590*/  FADD R2, R2, |R21| ;  /* 0x4000001502027221 */ /* 0x000fce0000000000 */
.L_x_15:
        /* <DEDUP_REMOVED lines=16> */
[----:B------:R-:W5:Y:S01]  /*06a0*/  LDG.E R13, desc[UR8][R6.64+0xc] ;  /* 0x00000c08060d7981 */ /* 0x000f62000c1e1900 */
[----:B------:R-:W-:Y:S01]  /*06b0*/  UIADD3 UR4, UPT, UPT, UR4, 0x4, URZ ;  /* 0x0000000404047890 */ /* 0x000fe2000fffe0ff */
[----:B--2---:R-:W-:-:S04]  /*06c0*/  FADD R2, R2, |R5| ;  /* 0x4000000502027221 */ /* 0x004fc80000000000 */
[----:B---3--:R-:W-:-:S04]  /*06d0*/  FADD R2, R2, |R9| ;  /* 0x4000000902027221 */ /* 0x008fc80000000000 */
[----:B----4-:R-:W-:-:S04]  /*06e0*/  FADD R2, R2, |R11| ;  /* 0x4000000b02027221 */ /* 0x010fc80000000000 */
[----:B-----5:R-:W-:-:S07]  /*06f0*/  FADD R2, R2, |R13| ;  /* 0x4000000d02027221 */ /* 0x020fce0000000000 */
.L_x_16:
[----:B------:R-:W-:Y:S05]  /*0700*/  BRA.U !UP1, `(.L_x_14) ;  /* 0x0000000109347547 */ /* 0x000fea000b800000 */
[----:B------:R-:W1:Y:S01]  /*0710*/  LDC.64 R4, c[0x0][0x388] ;  /* 0x0000e200ff047b82 */ /* 0x000e620000000a00 */
[----:B------:R-:W-:Y:S01]  /*0720*/  IADD3 R7, PT, PT, R3, UR4, RZ ;  /* 0x0000000403077c10 */ /* 0x000fe2000fffe0ff */
[----:B------:R-:W-:-:S04]  /*0730*/  UIADD3 UR5, UPT, UPT, -UR5, URZ, URZ ;  /* 0x000000ff05057290 */ /* 0x000fc8000fffe1ff */
[----:B-1----:R-:W-:-:S05]  /*0740*/  IMAD.WIDE.U32 R4, R7, 0x4, R4 ;  /* 0x0000000407047825 */ /* 0x002fca00078e0004 */
[----:B------:R-:W-:-:S07]  /*0750*/  MOV R7, R5 ;  /* 0x0000000500077202 */ /* 0x000fce0000000f00 */
.L_x_17:
[----:B------:R-:W-:-:S06]  /*0760*/  MOV R5, R7 ;  /* 0x0000000700057202 */ /* 0x000fcc0000000f00 */
[----:B0-----:R0:W2:Y:S01]  /*0770*/  LDG.E R5, desc[UR8][R4.64] ;  /* 0x0000000804057981 */ /* 0x0010a2000c1e1900 */
[----:B------:R-:W-:-:S04]  /*0780*/  UIADD3 UR5, UPT, UPT, UR5, 0x1, URZ ;  /* 0x0000000105057890 */ /* 0x000fc8000fffe0ff */
[----:B------:R-:W-:Y:S01]  /*0790*/  UISETP.NE.AND UP0, UPT, UR5, URZ, UPT ;  /* 0x000000ff0500728c */ /* 0x000fe2000bf05270 */
[----:B0-----:R-:W-:-:S04]  /*07a0*/  IADD3 R4, P0, PT, R4, 0x4, RZ ;  /* 0x0000000404047810 */ /* 0x001fc80007f1e0ff */
[----:B------:R-:W-:Y:S01]  /*07b0*/  IADD3.X R7, PT, PT, RZ, R7, RZ, P0, !PT ;  /* 0x00000007ff077210 */ /* 0x000fe200007fe4ff */
[----:B--2---:R-:W-:-:S03]  /*07c0*/  FADD R2, |R5|, R2 ;  /* 0x0000000205027221 */ /* 0x004fc60000000200 */
[----:B------:R-:W-:Y:S05]  /*07d0*/  BRA.U UP0, `(.L_x_17) ;  /* 0xfffffffd00e07547 */ /* 0x000fea000b83ffff */
.L_x_14:
[----:B------:R-:W1:Y:S01]  /*07e0*/  LDC.64 R4, c[0x0][0x388] ;  /* 0x0000e200ff047b82 */ /* 0x000e620000000a00 */
[----:B------:R-:W-:Y:S01]  /*07f0*/  IADD3 R3, PT, PT, R0, R3, RZ ;  /* 0x0000000300037210 */ /* 0x000fe20007ffe0ff */
[----:B------:R-:W-:-:S04]  /*0800*/  FADD R7, R2, 2000 ;  /* 0x44fa000002077421 */ /* 0x000fc80000000000 */
[----:B-1----:R-:W-:-:S05]  /*0810*/  IMAD.WIDE.U32 R2, R3, 0x4, R4 ;  /* 0x0000000403027825 */ /* 0x002fca00078e0004 */
[----:B0-----:R-:W-:Y:S01]  /*0820*/  STG.E desc[UR8][R2.64], R7 ;  /* 0x0000000702007986 */ /* 0x001fe2000c101908 */
[----:B------:R-:W-:Y:S05]  /*0830*/  EXIT ;  /* 0x000000000000794d */ /* 0x000fea0003800000 */
.L_x_18:
        /* <DEDUP_REMOVED lines=12> */
.L_x_50:


//--------------------- .text._Z5CrossiiiiiPfS_S_ --------------------------
	.section	.text._Z5CrossiiiiiPfS_S_,"ax",@progbits
	.align	128
        .global         _Z5CrossiiiiiPfS_S_
        .type           _Z5CrossiiiiiPfS_S_,@function
        .size           _Z5CrossiiiiiPfS_S_,(.L_x_51 - _Z5CrossiiiiiPfS_S_)
        .other          _Z5CrossiiiiiPfS_S_,@"STO_CUDA_ENTRY STV_DEFAULT"
_Z5CrossiiiiiPfS_S_:
.text._Z5CrossiiiiiPfS_S_:
[----:B------:R-:W-:Y:S01]  /*0000*/  LDC R1, c[0x0][0x37c] ;  /* 0x0000df00ff017b82 */ /* 0x000fe20000000800 */
[----:B------:R-:W0:Y:S01]  /*0010*/  S2R R5, SR_TID.Y ;  /* 0x0000000000057919 */ /* 0x000e220000002200 */
[----:B------:R-:W1:Y:S06]  /*0020*/  LDCU UR4, c[0x0][0x360] ;  /* 0x00006c00ff0477ac */ /* 0x000e6c0008000800 */
[----:B------:R-:W2:Y:S01]  /*0030*/  LDC R2, c[0x0][0x388] ;  /* 0x0000e200ff027b82 */ /* 0x000ea20000000800 */
[----:B------:R-:W0:Y:S01]  /*0040*/  S2R R0, SR_CTAID.Y ;  /* 0x0000000000007919 */ /* 0x000e220000002600 */
[----:B------:R-:W0:Y:S01]  /*0050*/  LDCU UR5, c[0x0][0x364] ;  /* 0x00006c80ff0577ac */ /* 0x000e220008000800 */
[----:B------:R-:W1:Y:S05]  /*0060*/  S2R R4, SR_TID.X ;  /* 0x0000000000047919 */ /* 0x000e6a0000002100 */
[----:B------:R-:W3:Y:S01]  /*0070*/  LDC R3, c[0x0][0x390] ;  /* 0x0000e400ff037b82 */ /* 0x000ee20000000800 */
[----:B------:R-:W1:Y:S01]  /*0080*/  S2R R7, SR_CTAID.X ;  /* 0x0000000000077919 */ /* 0x000e620000002500 */
[----:B0-----:R-:W-:-:S05]  /*0090*/  IMAD R5, R0, UR5, R5 ;  /* 0x0000000500057c24 */ /* 0x001fca000f8e0205 */
[----:B--2---:R-:W-:Y:S01]  /*00a0*/  ISETP.GE.U32.AND P0, PT, R5, R2, PT ;  /* 0x000000020500720c */ /* 0x004fe20003f06070 */
[----:B-1----:R-:W-:-:S05]  /*00b0*/  IMAD R4, R7, UR4, R4 ;  /* 0x0000000407047c24 */ /* 0x002fca000f8e0204 */
[----:B---3--:R-:W-:-:S13]  /*00c0*/  ISETP.GE.U32.OR P0, PT, R4, R3, P0 ;  /* 0x000000030400720c */ /* 0x008fda0000706470 */
[----:B------:R-:W-:Y:S05]  /*00d0*/  @P0 EXIT ;  /* 0x000000000000094d */ /* 0x000fea0003800000 */
[----:B------:R-:W0:Y:S01]  /*00e0*/  LDC R6, c[0x0][0x38c] ;  /* 0x0000e300ff067b82 */ /* 0x000e220000000800 */
[----:B------:R-:W1:Y:S01]  /*00f0*/  LDCU.64 UR4, c[0x0][0x358] ;  /* 0x00006b00ff0477ac */ /* 0x000e620008000a00 */
[----:B------:R-:W-:Y:S01]  /*0100*/  HFMA2 R25, -RZ, RZ, 0, 0 ;  /* 0x00000000ff197431 */ /* 0x000fe200000001ff */
[----:B0-----:R-:W-:-:S13]  /*0110*/  ISETP.GE.AND P0, PT, R6, 0x1, PT ;  /* 0x000000010600780c */ /* 0x001fda0003f06270 */
[----:B-1----:R-:W-:Y:S05]  /*0120*/  @!P0 BRA `(.L_x_19) ;  /* 0x0000000c00388947 */ /* 0x002fea0003800000 */
[C---:B------:R-:W-:Y:S01]  /*0130*/  ISETP.GE.U32.AND P1, PT, R6.reuse, 0x8, PT ;  /* 0x000000080600780c */ /* 0x040fe20003f26070 */
[----:B------:R-:W-:Y:S01]  /*0140*/  IMAD.MOV.U32 R9, RZ, RZ, RZ ;  /* 0x000000ffff097224 */ /* 0x000fe200078e00ff */
[----:B------:R-:W-:Y:S02]  /*0150*/  LOP3.LUT R8, R6, 0x7, RZ, 0xc0, !PT ;  /* 0x0000000706087812 */ /* 0x000fe400078ec0ff */
[----:B------:R-:W-:Y:S02]  /*0160*/  MOV R25, RZ ;  /* 0x000000ff00197202 */ /* 0x000fe40000000f00 */
[----:B------:R-:W-:-:S07]  /*0170*/  ISETP.NE.AND P0, PT, R8, RZ, PT ;  /* 0x000000ff0800720c */ /* 0x000fce0003f05270 */
[----:B------:R-:W-:Y:S06]  /*0180*/  @!P1 BRA `(.L_x_20) ;  /* 0x0000000400949947 */ /* 0x000fec0003800000 */
[----:B------:R-:W0:Y:S01]  /*0190*/  LDC.64 R12, c[0x0][0x398] ;  /* 0x0000e600ff0c7b82 */ /* 0x000e220000000a00 */
[----:B------:R-:W1:Y:S01]  /*01a0*/  LDCU.64 UR6, c[0x0][0x380] ;  /* 0x00007000ff0677ac */ /* 0x000e620008000a00 */
[----:B------:R-:W-:Y:S01]  /*01b0*/  LOP3.LUT R9, R6, 0x7ffffff8, RZ, 0xc0, !PT ;  /* 0x7ffffff806097812 */ /* 0x000fe200078ec0ff */
[-C--:B------:R-:W-:Y:S01]  /*01c0*/  IMAD R10, R4, R6.reuse, 0x3 ;  /* 0x00000003040a7424 */ /* 0x080fe200078e0206 */
[----:B------:R-:W-:Y:S01]  /*01d0*/  MOV R25, RZ ;  /* 0x000000ff00197202 */ /* 0x000fe20000000f00 */
[----:B------:R-:W-:Y:S01]  /*01e0*/  IMAD R11, R5, R6, 0x3 ;  /* 0x00000003050b7424 */ /* 0x000fe200078e0206 */
[----:B------:R-:W-:Y:S01]  /*01f0*/  MOV R24, R4 ;  /* 0x0000000400187202 */ /* 0x000fe20000000f00 */
[----:B------:R-:W-:Y:S01]  /*0200*/  IMAD.MOV.U32 R7, RZ, RZ, R5 ;  /* 0x000000ffff077224 */ /* 0x000fe200078e0005 */
[----:B------:R-:W2:Y:S01]  /*0210*/  LDC.64 R14, c[0x0][0x3a0] ;  /* 0x0000e800ff0e7b82 */ /* 0x000ea20000000a00 */
[----:B------:R-:W-:Y:S02]  /*0220*/  IADD3 R0, PT, PT, -R9, RZ, RZ ;  /* 0x000000ff09007210 */ /* 0x000fe40007ffe1ff */
[----:B-1----:R-:W-:-:S02]  /*0230*/  ISETP.NE.AND P1, PT, RZ, UR7, PT ;  /* 0x00000007ff007c0c */ /* 0x002fc4000bf25270 */
[----:B------:R-:W-:-:S13]  /*0240*/  ISETP.NE.AND P2, PT, RZ, UR6, PT ;  /* 0x00000006ff007c0c */ /* 0x000fda000bf45270 */
.L_x_21:
[----:B------:R-:W-:Y:S01]  /*0250*/  VIADD R16, R11, 0xfffffffd ;  /* 0xfffffffd0b107836 */ /* 0x000fe20000000000 */
[----:B------:R-:W-:-:S04]  /*0260*/  IADD3 R17, PT, PT, R10, -0x3, RZ ;  /* 0xfffffffd0a117810 */ /* 0x000fc80007ffe0ff */
[----:B------:R-:W-:Y:S02]  /*0270*/  SEL R19, R16, R7, !P2 ;  /* 0x0000000710137207 */ /* 0x000fe40005000000 */
[----:B------:R-:W-:-:S03]  /*0280*/  SEL R17, R24, R17, !P1 ;  /* 0x0000001118117207 */ /* 0x000fc60004800000 */
[----:B0-----:R-:W-:-:S04]  /*0290*/  IMAD.WIDE R18, R19, 0x4, R12 ;  /* 0x0000000413127825 */ /* 0x001fc800078e020c */
[----:B--2---:R-:W-:Y:S02]  /*02a0*/  IMAD.WIDE R16, R17, 0x4, R14 ;  /* 0x0000000411107825 */ /* 0x004fe400078e020e */
[----:B------:R-:W2:Y:S04]  /*02b0*/  LDG.E R18, desc[UR4][R18.64] ;  /* 0x0000000412127981 */ /* 0x000ea8000c1e1900 */
[----:B------:R0:W2:Y:S01]  /*02c0*/  LDG.E R16, desc[UR4][R16.64] ;  /* 0x0000000410107981 */ /* 0x0000a2000c1e1900 */
[----:B------:R-:W-:Y:S01]  /*02d0*/  IMAD.IADD R23, R7, 0x1, R2 ;  /* 0x0000000107177824 */ /* 0x000fe200078e0202 */
[C---:B------:R-:W-:Y:S01]  /*02e0*/  IADD3 R20, PT, PT, R11.reuse, -0x2, RZ ;  /* 0xfffffffe0b147810 */ /* 0x040fe20007ffe0ff */
[----:B------:R-:W-:Y:S01]  /*02f0*/  VIADD R26, R11, 0xffffffff ;  /* 0xffffffff0b1a7836 */ /* 0x000fe20000000000 */
[----:B------:R-:W-:-:S02]  /*0300*/  IADD3 R27, PT, PT, R10, -0x2, RZ ;  /* 0xfffffffe0a1b7810 */ /* 0x000fc40007ffe0ff */
[----:B------:R-:W-:Y:S02]  /*0310*/  SEL R21, R20, R23, !P2 ;  /* 0x0000001714157207 */ /* 0x000fe40005000000 */
[----:B------:R-:W-:Y:S02]  /*0320*/  IADD3 R23, PT, PT, R23, R2, RZ ;  /* 0x0000000217177210 */ /* 0x000fe40007ffe0ff */
[----:B------:R-:W-:Y:S01]  /*0330*/  IADD3 R22, PT, PT, R24, R3, RZ ;  /* 0x0000000318167210 */ /* 0x000fe20007ffe0ff */
[----:B------:R-:W-:Y:S01]  /*0340*/  IMAD.WIDE R20, R21, 0x4, R12 ;  /* 0x0000000415147825 */ /* 0x000fe200078e020c */
[----:B0-----:R-:W-:Y:S02]  /*0350*/  SEL R17, R26, R23, !P2 ;  /* 0x000000171a117207 */ /* 0x001fe40005000000 */
[C---:B------:R-:W-:Y:S01]  /*0360*/  SEL R19, R22.reuse, R27, !P1 ;  /* 0x0000001b16137207 */ /* 0x040fe20004800000 */
[----:B------:R-:W-:Y:S01]  /*0370*/  IMAD.IADD R22, R22, 0x1, R3 ;  /* 0x0000000116167824 */ /* 0x000fe200078e0203 */
[----:B------:R-:W-:Y:S01]  /*0380*/  IADD3 R27, PT, PT, R10, -0x1, RZ ;  /* 0xffffffff0a1b7810 */ /* 0x000fe20007ffe0ff */
[----:B------:R-:W3:Y:S03]  /*0390*/  LDG.E R29, desc[UR4][R20.64] ;  /* 0x00000004141d7981 */ /* 0x000ee6000c1e1900 */
[----:B------:R-:W-:-:S02]  /*03a0*/  SEL R27, R22, R27, !P1 ;  /* 0x0000001b161b7207 */ /* 0x000fc40004800000 */
[----:B------:R-:W-:-:S03]  /*03b0*/  IADD3 R28, PT, PT, R23, R2, RZ ;  /* 0x00000002171c7210 */ /* 0x000fc60007ffe0ff */
[----:B------:R-:W-:Y:S01]  /*03c0*/  IMAD.WIDE R26, R27, 0x4, R14 ;  /* 0x000000041b1a7825 */ /* 0x000fe200078e020e */
[----:B------:R-:W-:-:S05]  /*03d0*/  SEL R23, R11, R28, !P2 ;  /* 0x0000001c0b177207 */ /* 0x000fca0005000000 */
[----:B------:R-:W4:Y:S01]  /*03e0*/  LDG.E R27, desc[UR4][R26.64] ;  /* 0x000000041a1b7981 */ /* 0x000f22000c1e1900 */
[----:B--2---:R-:W-:Y:S01]  /*03f0*/  FFMA R25, R18, R16, R25 ;  /* 0x0000001012197223 */ /* 0x004fe20000000019 */
[----:B------:R-:W-:-:S04]  /*0400*/  IMAD.WIDE R16, R17, 0x4, R12 ;  /* 0x0000000411107825 */ /* 0x000fc800078e020c */
[----:B------:R-:W-:Y:S02]  /*0410*/  IMAD.WIDE R18, R19, 0x4, R14 ;  /* 0x0000000413127825 */ /* 0x000fe400078e020e */
[----:B------:R0:W4:Y:S04]  /*0420*/  LDG.E R16, desc[UR4][R16.64] ;  /* 0x0000000410107981 */ /* 0x000128000c1e1900 */
[----:B------:R1:W3:Y:S01]  /*0430*/  LDG.E R18, desc[UR4][R18.64] ;  /* 0x0000000412127981 */ /* 0x0002e2000c1e1900 */
[----:B0-----:R-:W-:-:S04]  /*0440*/  IADD3 R17, PT, PT, R22, R3, RZ ;  /* 0x0000000316117210 */ /* 0x001fc80007ffe0ff */
[----:B------:R-:W-:Y:S01]  /*0450*/  SEL R21, R17, R10, !P1 ;  /* 0x0000000a11157207 */ /* 0x000fe20004800000 */
[----:B------:R-:W-:-:S04]  /*0460*/  IMAD.WIDE R22, R23, 0x4, R12 ;  /* 0x0000000417167825 */ /* 0x000fc800078e020c */
[----:B------:R-:W-:Y:S02]  /*0470*/  IMAD.WIDE R20, R21, 0x4, R14 ;  /* 0x0000000415147825 */ /* 0x000fe400078e020e */
[----:B------:R0:W2:Y:S04]  /*0480*/  LDG.E R22, desc[UR4][R22.64] ;  /* 0x0000000416167981 */ /* 0x0000a8000c1e1900 */
[----:B------:R5:W2:Y:S01]  /*0490*/  LDG.E R21, desc[UR4][R20.64] ;  /* 0x0000000414157981 */ /* 0x000aa2000c1e1900 */
[----:B-1----:R-:W-:Y:S01]  /*04a0*/  IADD3 R19, PT, PT, R28, R2, RZ ;  /* 0x000000021c137210 */ /* 0x002fe20007ffe0ff */
[----:B------:R-:W-:-:S03]  /*04b0*/  IMAD.IADD R26, R17, 0x1, R3 ;  /* 0x00000001111a7824 */ /* 0x000fc600078e0203 */
[----:B0-----:R-:W-:Y:S01]  /*04c0*/  IADD3 R23, PT, PT, R19, R2, RZ ;  /* 0x0000000213177210 */ /* 0x001fe20007ffe0ff */
[----:B-----5:R-:W-:Y:S02]  /*04d0*/  IMAD.IADD R20, R26, 0x1, R3 ;  /* 0x000000011a147824 */ /* 0x020fe400078e0203 */
[----:B---3--:R-:W-:Y:S01]  /*04e0*/  FFMA R25, R29, R18, R25 ;  /* 0x000000121d197223 */ /* 0x008fe20000000019 */
[C---:B------:R-:W-:Y:S01]  /*04f0*/  VIADD R18, R11.reuse, 0x1 ;  /* 0x000000010b127836 */ /* 0x040fe20000000000 */
[----:B------:R-:W-:Y:S02]  /*0500*/  IADD3 R29, PT, PT, R10, 0x1, RZ ;  /* 0x000000010a1d7810 */ /* 0x000fe40007ffe0ff */
[----:B----4-:R-:W-:Y:S01]  /*0510*/  FFMA R25, R16, R27, R25 ;  /* 0x0000001b10197223 */ /* 0x010fe20000000019 */
[----:B------:R-:W-:Y:S02]  /*0520*/  IADD3 R16, PT, PT, R11, 0x2, RZ ;  /* 0x000000020b107810 */ /* 0x000fe40007ffe0ff */
[----:B------:R-:W-:-:S02]  /*0530*/  SEL R17, R18, R19, !P2 ;  /* 0x0000001312117207 */ /* 0x000fc40005000000 */
[----:B------:R-:W-:Y:S02]  /*0540*/  SEL R29, R26, R29, !P1 ;  /* 0x0000001d1a1d7207 */ /* 0x000fe40004800000 */
[----:B------:R-:W-:Y:S01]  /*0550*/  SEL R27, R16, R23, !P2 ;  /* 0x00000017101b7207 */ /* 0x000fe20005000000 */
[----:B------:R-:W-:-:S04]  /*0560*/  IMAD.WIDE R18, R17, 0x4, R12 ;  /* 0x0000000411127825 */ /* 0x000fc800078e020c */
[----:B------:R-:W-:Y:S01]  /*0570*/  IMAD.WIDE R16, R29, 0x4, R14 ;  /* 0x000000041d107825 */ /* 0x000fe200078e020e */
[----:B------:R-:W3:Y:S03]  /*0580*/  LDG.E R28, desc[UR4][R18.64] ;  /* 0x00000004121c7981 */ /* 0x000ee6000c1e1900 */
[----:B--2---:R-:W-:Y:S01]  /*0590*/  FFMA R25, R22, R21, R25 ;  /* 0x0000001516197223 */ /* 0x004fe20000000019 */
[----:B------:R-:W-:Y:S01]  /*05a0*/  IADD3 R21, PT, PT, R10, 0x2, RZ ;  /* 0x000000020a157810 */ /* 0x000fe20007ffe0ff */
[----:B------:R0:W3:Y:S03]  /*05b0*/  LDG.E R29, desc[UR4][R16.64] ;  /* 0x00000004101d7981 */ /* 0x0000e6000c1e1900 */
[----:B------:R-:W-:Y:S02]  /*05c0*/  SEL R22, R20, R21, !P1 ;  /* 0x0000001514167207 */ /* 0x000fe40004800000 */
[----:B------:R-:W-:Y:S01]  /*05d0*/  IADD3 R21, PT, PT, R23, R2, RZ ;  /* 0x0000000217157210 */ /* 0x000fe20007ffe0ff */
[----:B0-----:R-:W-:-:S05]  /*05e0*/  VIADD R16, R11, 0x3 ;  /* 0x000000030b107836 */ /* 0x001fca0000000000 */
[----:B------:R-:W-:Y:S01]  /*05f0*/  SEL R17, R16, R21, !P2 ;  /* 0x0000001510117207 */ /* 0x000fe20005000000 */
[--C-:B------:R-:W-:Y:S01]  /*0600*/  IMAD.WIDE R26, R27, 0x4, R12.reuse ;  /* 0x000000041b1a7825 */ /* 0x100fe200078e020c */
[----:B------:R-:W-:Y:S02]  /*0610*/  IADD3 R20, PT, PT, R20, R3, RZ ;  /* 0x0000000314147210 */ /* 0x000fe40007ffe0ff */
[----:B------:R-:W-:Y:S01]  /*0620*/  IADD3 R19, PT, PT, R10, 0x3, RZ ;  /* 0x000000030a137810 */ /* 0x000fe20007ffe0ff */
[----:B------:R-:W-:Y:S02]  /*0630*/  IMAD.WIDE R16, R17, 0x4, R12 ;  /* 0x0000000411107825 */ /* 0x000fe400078e020c */
[----:B------:R-:W2:Y:S02]  /*0640*/  LDG.E R26, desc[UR4][R26.64] ;  /* 0x000000041a1a7981 */ /* 0x000ea4000c1e1900 */
[--C-:B------:R-:W-:Y:S01]  /*0650*/  IMAD.WIDE R22, R22, 0x4, R14.reuse ;  /* 0x0000000416167825 */ /* 0x100fe200078e020e */
[----:B------:R-:W-:Y:S01]  /*0660*/  SEL R19, R20, R19, !P1 ;  /* 0x0000001314137207 */ /* 0x000fe20004800000 */
[----:B------:R0:W4:Y:S04]  /*0670*/  LDG.E R16, desc[UR4][R16.64] ;  /* 0x0000000410107981 */ /* 0x000128000c1e1900 */
[----:B------:R-:W-:Y:S01]  /*0680*/  IMAD.WIDE R18, R19, 0x4, R14 ;  /* 0x0000000413127825 */ /* 0x000fe200078e020e */
[----:B------:R1:W2:Y:S03]  /*0690*/  LDG.E R27, desc[UR4][R22.64] ;  /* 0x00000004161b7981 */ /* 0x0002a6000c1e1900 */
[----:B0-----:R-:W-:Y:S01]  /*06a0*/  VIADD R17, R11, 0x4 ;  /* 0x000000040b117836 */ /* 0x001fe20000000000 */
[----:B------:R-:W-:Y:S01]  /*06b0*/  @P2 IADD3 R17, PT, PT, R21, R2, RZ ;  /* 0x0000000215112210 */ /* 0x000fe20007ffe0ff */
[----:B------:R-:W4:Y:S01]  /*06c0*/  LDG.E R19, desc[UR4][R18.64] ;  /* 0x0000000412137981 */ /* 0x000f22000c1e1900 */
[----:B-1----:R-:W-:Y:S01]  /*06d0*/  IADD3 R23, PT, PT, R10, 0x4, RZ ;  /* 0x000000040a177810 */ /* 0x002fe20007ffe0ff */
[----:B------:R-:W-:-:S02]  /*06e0*/  @!P1 IMAD.IADD R23, R20, 0x1, R3 ;  /* 0x0000000114179824 */ /* 0x000fc400078e0203 */
[----:B------:R-:W-:-:S04]  /*06f0*/  IMAD.WIDE R20, R17, 0x4, R12 ;  /* 0x0000000411147825 */ /* 0x000fc800078e020c */
[----:B------:R-:W-:Y:S02]  /*0700*/  IMAD.WIDE R22, R23, 0x4, R14 ;  /* 0x0000000417167825 */ /* 0x000fe400078e020e */
[----:B------:R-:W5:Y:S04]  /*0710*/  LDG.E R20, desc[UR4][R20.64] ;  /* 0x0000000414147981 */ /* 0x000f68000c1e1900 */
[----:B------:R-:W5:Y:S01]  /*0720*/  LDG.E R22, desc[UR4][R22.64] ;  /* 0x0000000416167981 */ /* 0x000f62000c1e1900 */
[----:B------:R-:W-:-:S04]  /*0730*/  IADD3 R0, PT, PT, R0, 0x8, RZ ;  /* 0x0000000800007810 */ /* 0x000fc80007ffe0ff */
[----:B------:R-:W-:Y:S01]  /*0740*/  ISETP.NE.AND P3, PT, R0, RZ, PT ;  /* 0x000000ff0000720c */ /* 0x000fe20003f65270 */
[----:B------:R-:W-:Y:S01]  /*0750*/  IMAD R7, R2, 0x8, R7 ;  /* 0x0000000802077824 */ /* 0x000fe200078e0207 */
[----:B------:R-:W-:Y:S02]  /*0760*/  LEA R24, R3, R24, 0x3 ;  /* 0x0000001803187211 */ /* 0x000fe400078e18ff */
[----:B------:R-:W-:Y:S02]  /*0770*/  IADD3 R11, PT, PT, R11, 0x8, RZ ;  /* 0x000000080b0b7810 */ /* 0x000fe40007ffe0ff */
[----:B------:R-:W-:Y:S01]  /*0780*/  IADD3 R10, PT, PT, R10, 0x8, RZ ;  /* 0x000000080a0a7810 */ /* 0x000fe20007ffe0ff */
[----:B---3--:R-:W-:-:S04]  /*0790*/  FFMA R25, R28, R29, R25 ;  /* 0x0000001d1c197223 */ /* 0x008fc80000000019 */
[----:B--2---:R-:W-:-:S04]  /*07a0*/  FFMA R25, R26, R27, R25 ;  /* 0x0000001b1a197223 */ /* 0x004fc80000000019 */
[----:B----4-:R-:W-:-:S04]  /*07b0*/  FFMA R25, R16, R19, R25 ;  /* 0x0000001310197223 */ /* 0x010fc80000000019 */
[----:B-----5:R-:W-:Y:S01]  /*07c0*/  FFMA R25, R20, R22, R25 ;  /* 0x0000001614197223 */ /* 0x020fe20000000019 */
[----:B------:R-:W-:Y:S06]  /*07d0*/  @P3 BRA `(.L_x_21) ;  /* 0xfffffff8009c3947 */ /* 0x000fec000383ffff */
.L_x_20:
[----:B------:R-:W-:Y:S05]  /*07e0*/  @!P0 BRA `(.L_x_19) ;  /* 0x0000000400888947 */ /* 0x000fea0003800000 */
[----:B------:R-:W-:Y:S02]  /*07f0*/  ISETP.GE.U32.AND P0, PT, R8, 0x4, PT ;  /* 0x000000040800780c */ /* 0x000fe40003f06070 */
[----:B------:R-:W-:-:S04]  /*0800*/  LOP3.LUT R0, R6, 0x3, RZ, 0xc0, !PT ;  /* 0x0000000306007812 */ /* 0x000fc800078ec0ff */
[----:B------:R-:W-:-:S07]  /*0810*/  ISETP.NE.AND P1, PT, R0, RZ, PT ;  /* 0x000000ff0000720c */ /* 0x000fce0003f25270 */
[----:B------:R-:W-:Y:S06]  /*0820*/  @!P0 BRA `(.L_x_22) ;  /* 0x0000000000c08947 */ /* 0x000fec0003800000 */
[----:B------:R-:W0:Y:S01]  /*0830*/  LDCU.64 UR6, c[0x0][0x380] ;  /* 0x00007000ff0677ac */ /* 0x000e220008000a00 */
[----:B------:R-:W1:Y:S01]  /*0840*/  LDC.64 R12, c[0x0][0x398] ;  /* 0x0000e600ff0c7b82 */ /* 0x000e620000000a00 */
[----:B------:R-:W-:Y:S02]  /*0850*/  IMAD R29, R5, R6, R9 ;  /* 0x00000006051d7224 */ /* 0x000fe400078e0209 */
[C---:B------:R-:W-:Y:S02]  /*0860*/  IMAD R27, R9.reuse, R2, R5 ;  /* 0x00000002091b7224 */ /* 0x040fe400078e0205 */
[-C--:B------:R-:W-:Y:S01]  /*0870*/  IMAD R7, R9, R3.reuse, R4 ;  /* 0x0000000309077224 */ /* 0x080fe200078e0204 */
[----:B------:R-:W-:Y:S01]  /*0880*/  IADD3 R15, PT, PT, R29, 0x1, RZ ;  /* 0x000000011d0f7810 */ /* 0x000fe20007ffe0ff */
[----:B------:R-:W-:Y:S01]  /*0890*/  IMAD R8, R4, R6, R9 ;  /* 0x0000000604087224 */ /* 0x000fe200078e0209 */
[----:B------:R-:W2:Y:S01]  /*08a0*/  LDC.64 R10, c[0x0][0x3a0] ;  /* 0x0000e800ff0a7b82 */ /* 0x000ea20000000a00 */
[----:B------:R-:W-:Y:S01]  /*08b0*/  IMAD.IADD R14, R27, 0x1, R2 ;  /* 0x000000011b0e7824 */ /* 0x000fe200078e0202 */
[----:B------:R-:W-:Y:S01]  /*08c0*/  IADD3 R16, PT, PT, R7, R3, RZ ;  /* 0x0000000307107210 */ /* 0x000fe20007ffe0ff */
[C---:B------:R-:W-:Y:S01]  /*08d0*/  VIADD R23, R8.reuse, 0x2 ;  /* 0x0000000208177836 */ /* 0x040fe20000000000 */
[----:B------:R-:W-:-:S02]  /*08e0*/  IADD3 R17, PT, PT, R8, 0x1, RZ ;  /* 0x0000000108117810 */ /* 0x000fc40007ffe0ff */
[C---:B------:R-:W-:Y:S02]  /*08f0*/  IADD3 R19, PT, PT, R29.reuse, 0x2, RZ ;  /* 0x000000021d137810 */ /* 0x040fe40007ffe0ff */
[----:B0-----:R-:W-:Y:S02]  /*0900*/  ISETP.NE.AND P2, PT, RZ, UR6, PT ;  /* 0x00000006ff007c0c */ /* 0x001fe4000bf45270 */
[----:B------:R-:W-:Y:S02]  /*0910*/  ISETP.NE.AND P0, PT, RZ, UR7, PT ;  /* 0x00000007ff007c0c */ /* 0x000fe4000bf05270 */
[C---:B------:R-:W-:Y:S01]  /*0920*/  SEL R27, R29.reuse, R27, !P2 ;  /* 0x0000001b1d1b7207 */ /* 0x040fe20005000000 */
[----:B------:R-:W-:Y:S01]  /*0930*/  VIADD R29, R29, 0x3 ;  /* 0x000000031d1d7836 */ /* 0x000fe20000000000 */
[----:B------:R-:W-:Y:S02]  /*0940*/  SEL R21, R7, R8, !P0 ;  /* 0x0000000807157207 */ /* 0x000fe40004000000 */
[----:B------:R-:W-:Y:S01]  /*0950*/  SEL R15, R15, R14, !P2 ;  /* 0x0000000e0f0f7207 */ /* 0x000fe20005000000 */
[----:B-1----:R-:W-:Y:S01]  /*0960*/  IMAD.WIDE R26, R27, 0x4, R12 ;  /* 0x000000041b1a7825 */ /* 0x002fe200078e020c */
[----:B------:R-:W-:-:S02]  /*0970*/  IADD3 R14, PT, PT, R14, R2, RZ ;  /* 0x000000020e0e7210 */ /* 0x000fc40007ffe0ff */
[C---:B------:R-:W-:Y:S02]  /*0980*/  SEL R17, R16.reuse, R17, !P0 ;  /* 0x0000001110117207 */ /* 0x040fe40004000000 */
[-C--:B------:R-:W-:Y:S01]  /*0990*/  IADD3 R16, PT, PT, R16, R3.reuse, RZ ;  /* 0x0000000310107210 */ /* 0x080fe20007ffe0ff */
[----:B--2---:R-:W-:Y:S01]  /*09a0*/  IMAD.WIDE R20, R21, 0x4, R10 ;  /* 0x0000000415147825 */ /* 0x004fe200078e020a */
[----:B------:R-:W-:Y:S01]  /*09b0*/  SEL R19, R19, R14, !P2 ;  /* 0x0000000e13137207 */ /* 0x000fe20005000000 */
[----:B------:R-:W2:Y:S01]  /*09c0*/  LDG.E R26, desc[UR4][R26.64] ;  /* 0x000000041a1a7981 */ /* 0x000ea2000c1e1900 */
[----:B------:R-:W-:Y:S01]  /*09d0*/  IADD3 R7, PT, PT, R16, R3, RZ ;  /* 0x0000000310077210 */ /* 0x000fe20007ffe0ff */
[----:B------:R-:W-:Y:S01]  /*09e0*/  @P2 IMAD.IADD R29, R14, 0x1, R2 ;  /* 0x000000010e1d2824 */ /* 0x000fe200078e0202 */
[----:B------:R-:W-:Y:S01]  /*09f0*/  SEL R23, R16, R23, !P0 ;  /* 0x0000001710177207 */ /* 0x000fe20004000000 */
[----:B------:R-:W-:Y:S01]  /*0a00*/  IMAD.WIDE R14, R15, 0x4, R12 ;  /* 0x000000040f0e7825 */ /* 0x000fe200078e020c */
[----:B------:R-:W2:Y:S01]  /*0a10*/  LDG.E R20, desc[UR4][R20.64] ;  /* 0x0000000414147981 */ /* 0x000ea2000c1e1900 */
[----:B------:R-:W-:-:S02]  /*0a20*/  @P0 IADD3 R7, PT, PT, R8, 0x3, RZ ;  /* 0x0000000308070810 */ /* 0x000fc40007ffe0ff */
[----:B------:R-:W-:Y:S02]  /*0a30*/  IMAD.WIDE R16, R17, 0x4, R10 ;  /* 0x0000000411107825 */ /* 0x000fe400078e020a */
[----:B------:R-:W3:Y:S02]  /*0a40*/  LDG.E R14, desc[UR4][R14.64] ;  /* 0x000000040e0e7981 */ /* 0x000ee4000c1e1900 */
[----:B------:R-:W-:Y:S02]  /*0a50*/  IMAD.WIDE R18, R19, 0x4, R12 ;  /* 0x0000000413127825 */ /* 0x000fe400078e020c */
[----:B------:R-:W3:Y:S02]  /*0a60*/  LDG.E R17, desc[UR4][R16.64] ;  /* 0x0000000410117981 */ /* 0x000ee4000c1e1900 */
[----:B------:R-:W-:Y:S02]  /*0a70*/  IMAD.WIDE R22, R23, 0x4, R10 ;  /* 0x0000000417167825 */ /* 0x000fe400078e020a */
[----:B------:R-:W4:Y:S02]  /*0a80*/  LDG.E R18, desc[UR4][R18.64] ;  /* 0x0000000412127981 */ /* 0x000f24000c1e1900 */
[----:B------:R-:W-:-:S02]  /*0a90*/  IMAD.WIDE R12, R29, 0x4, R12 ;  /* 0x000000041d0c7825 */ /* 0x000fc400078e020c */
[----:B------:R-:W4:Y:S02]  /*0aa0*/  LDG.E R22, desc[UR4][R22.64] ;  /* 0x0000000416167981 */ /* 0x000f24000c1e1900 */
[----:B------:R-:W-:Y:S02]  /*0ab0*/  IMAD.WIDE R10, R7, 0x4, R10 ;  /* 0x00000004070a7825 */ /* 0x000fe400078e020a */
[----:B------:R-:W5:Y:S04]  /*0ac0*/  LDG.E R12, desc[UR4][R12.64] ;  /* 0x000000040c0c7981 */ /* 0x000f68000c1e1900 */
[----:B------:R-:W5:Y:S01]  /*0ad0*/  LDG.E R10, desc[UR4][R10.64] ;  /* 0x000000040a0a7981 */ /* 0x000f62000c1e1900 */
[----:B------:R-:W-:Y:S02]  /*0ae0*/  VIADD R9, R9, 0x4 ;  /* 0x0000000409097836 */ /* 0x000fe40000000000 */
[----:B--2---:R-:W-:-:S04]  /*0af0*/  FFMA R25, R26, R20, R25 ;  /* 0x000000141a197223 */ /* 0x004fc80000000019 */
[----:B---3--:R-:W-:-:S04]  /*0b00*/  FFMA R25, R14, R17, R25 ;  /* 0x000000110e197223 */ /* 0x008fc80000000019 */
[----:B----4-:R-:W-:-:S04]  /*0b10*/  FFMA R25, R18, R22, R25 ;  /* 0x0000001612197223 */ /* 0x010fc80000000019 */
[----:B-----5:R-:W-:-:S07]  /*0b20*/  FFMA R25, R12, R10, R25 ;  /* 0x0000000a0c197223 */ /* 0x020fce0000000019 */
.L_x_22:
[----:B------:R-:W-:Y:S05]  /*0b30*/  @!P1 BRA `(.L_x_19) ;  /* 0x0000000000b49947 */ /* 0x000fea0003800000 */
[----:B------:R-:W-:Y:S02]  /*0b40*/  ISETP.NE.AND P0, PT, R0, 0x1, PT ;  /* 0x000000010000780c */ /* 0x000fe40003f05270 */
[----:B------:R-:W-:-:S04]  /*0b50*/  LOP3.LUT R7, R6, 0x1, RZ, 0xc0, !PT ;  /* 0x0000000106077812 */ /* 0x000fc800078ec0ff */
[----:B------:R-:W-:-:S07]  /*0b60*/  ISETP.NE.U32.AND P1, PT, R7, 0x1, PT ;  /* 0x000000010700780c */ /* 0x000fce0003f25070 */
        /* <DEDUP_REMOVED lines=8> */
[----:B------:R-:W2:Y:S02]  /*0bf0*/  LDC.64 R10, c[0x0][0x3a0] ;  /* 0x0000e800ff0a7b82 */ /* 0x000ea40000000a00 */
[----:B------:R-:W-:-:S02]  /*0c00*/  IADD3 R23, PT, PT, R8, R3, RZ ;  /* 0x0000000308177210 */ /* 0x000fc40007ffe0ff */
[----:B0-----:R-:W-:Y:S02]  /*0c10*/  ISETP.NE.AND P0, PT, RZ, UR7, PT ;  /* 0x00000007ff007c0c */ /* 0x001fe4000bf05270 */
[----:B------:R-:W-:Y:S02]  /*0c20*/  ISETP.NE.AND P2, PT, RZ, UR6, PT ;  /* 0x00000006ff007c0c */ /* 0x000fe4000bf45270 */
[----:B------:R-:W-:Y:S02]  /*0c30*/  SEL R19, R8, R17, !P0 ;  /* 0x0000001108137207 */ /* 0x000fe40004000000 */
[----:B------:R-:W-:-:S05]  /*0c40*/  SEL R15, R0, R7, !P2 ;  /* 0x00000007000f7207 */ /* 0x000fca0005000000 */
[----:B-1----:R-:W-:Y:S02]  /*0c50*/  IMAD.WIDE R14, R15, 0x4, R12 ;  /* 0x000000040f0e7825 */ /* 0x002fe400078e020c */
[----:B------:R-:W-:Y:S02]  /*0c60*/  @P0 IADD3 R23, PT, PT, R17, 0x1, RZ ;  /* 0x0000000111170810 */ /* 0x000fe40007ffe0ff */
[----:B------:R-:W-:Y:S02]  /*0c70*/  @P2 IMAD.IADD R21, R7, 0x1, R2 ;  /* 0x0000000107152824 */ /* 0x000fe400078e0202 */
[----:B--2---:R-:W-:Y:S01]  /*0c80*/  IMAD.WIDE R16, R19, 0x4, R10 ;  /* 0x0000000413107825 */ /* 0x004fe200078e020a */
[----:B------:R-:W2:Y:S03]  /*0c90*/  LDG.E R14, desc[UR4][R14.64] ;  /* 0x000000040e0e7981 */ /* 0x000ea6000c1e1900 */
[----:B------:R-:W-:-:S02]  /*0ca0*/  IMAD.WIDE R12, R21, 0x4, R12 ;  /* 0x00000004150c7825 */ /* 0x000fc400078e020c */
[----:B------:R-:W2:Y:S02]  /*0cb0*/  LDG.E R16, desc[UR4][R16.64] ;  /* 0x0000000410107981 */ /* 0x000ea4000c1e1900 */
[----:B------:R-:W-:Y:S02]  /*0cc0*/  IMAD.WIDE R10, R23, 0x4, R10 ;  /* 0x00000004170a7825 */ /* 0x000fe400078e020a */
[----:B------:R-:W3:Y:S04]  /*0cd0*/  LDG.E R12, desc[UR4][R12.64] ;  /* 0x000000040c0c7981 */ /* 0x000ee8000c1e1900 */
[----:B------:R-:W3:Y:S01]  /*0ce0*/  LDG.E R10, desc[UR4][R10.64] ;  /* 0x000000040a0a7981 */ /* 0x000ee2000c1e1900 */
[----:B------:R-:W-:Y:S01]  /*0cf0*/  IADD3 R9, PT, PT, R9, 0x2, RZ ;  /* 0x0000000209097810 */ /* 0x000fe20007ffe0ff */
[----:B--2---:R-:W-:-:S04]  /*0d00*/  FFMA R25, R14, R16, R25 ;  /* 0x000000100e197223 */ /* 0x004fc80000000019 */
[----:B---3--:R-:W-:-:S07]  /*0d10*/  FFMA R25, R12, R10, R25 ;  /* 0x0000000a0c197223 */ /* 0x008fce0000000019 */
.L_x_23:
[----:B------:R-:W-:Y:S05]  /*0d20*/  @P1 BRA `(.L_x_19) ;  /* 0x0000000000381947 */ /* 0x000fea0003800000 */
[----:B------:R-:W0:Y:S01]  /*0d30*/  LDCU.64 UR6, c[0x0][0x380] ;  /* 0x00007000ff0677ac */ /* 0x000e220008000a00 */
[----:B------:R-:W1:Y:S01]  /*0d40*/  LDC.64 R10, c[0x0][0x398] ;  /* 0x0000e600ff0a7b82 */ /* 0x000e620000000a00 */
[----:B------:R-:W-:Y:S02]  /*0d50*/  IMAD R7, R5, R6, R9 ;  /* 0x0000000605077224 */ /* 0x000fe400078e0209 */
[----:B------:R-:W-:-:S05]  /*0d60*/  IMAD R15, R9, R3, R4 ;  /* 0x00000003090f7224 */ /* 0x000fca00078e0204 */
[----:B------:R-:W2:Y:S01]  /*0d70*/  LDC.64 R12, c[0x0][0x3a0] ;  /* 0x0000e800ff0c7b82 */ /* 0x000ea20000000a00 */
[----:B0-----:R-:W-:Y:S02]  /*0d80*/  ISETP.NE.AND P1, PT, RZ, UR6, PT ;  /* 0x00000006ff007c0c */ /* 0x001fe4000bf25270 */
[----:B------:R-:W-:-:S11]  /*0d90*/  ISETP.NE.AND P0, PT, RZ, UR7, PT ;  /* 0x00000007ff007c0c */ /* 0x000fd6000bf05270 */
[----:B------:R-:W-:Y:S02]  /*0da0*/  @P1 IMAD R7, R9, R2, R5 ;  /* 0x0000000209071224 */ /* 0x000fe400078e0205 */
[----:B------:R-:W-:Y:S02]  /*0db0*/  @P0 IMAD R15, R4, R6, R9 ;  /* 0x00000006040f0224 */ /* 0x000fe400078e0209 */
[----:B-1----:R-:W-:-:S04]  /*0dc0*/  IMAD.WIDE R6, R7, 0x4, R10 ;  /* 0x0000000407067825 */ /* 0x002fc800078e020a */
[----:B--2---:R-:W-:Y:S02]  /*0dd0*/  IMAD.WIDE R8, R15, 0x4, R12 ;  /* 0x000000040f087825 */ /* 0x004fe400078e020c */
[----:B------:R-:W2:Y:S04]  /*0de0*/  LDG.E R6, desc[UR4][R6.64] ;  /* 0x0000000406067981 */ /* 0x000ea8000c1e1900 */
[----:B------:R-:W2:Y:S02]  /*0df0*/  LDG.E R8, desc[UR4][R8.64] ;  /* 0x0000000408087981 */ /* 0x000ea4000c1e1900 */
[----:B--2---:R-:W-:-:S07]  /*0e00*/  FFMA R25, R6, R8, R25 ;  /* 0x0000000806197223 */ /* 0x004fce0000000019 */
.L_x_19:
[----:B------:R-:W0:Y:S01]  /*0e10*/  LDC.64 R6, c[0x0][0x3a8] ;  /* 0x0000ea00ff067b82 */ /* 0x000e220000000a00 */
[----:B------:R-:W-:-:S04]  /*0e20*/  IMAD R3, R5, R3, R4 ;  /* 0x0000000305037224 */ /* 0x000fc800078e0204 */
[----:B0-----:R-:W-:-:S05]  /*0e30*/  IMAD.WIDE.U32 R2, R3, 0x4, R6 ;  /* 0x0000000403027825 */ /* 0x001fca00078e0006 */
[----:B------:R-:W-:Y:S01]  /*0e40*/  STG.E desc[UR4][R2.64], R25 ;  /* 0x0000001902007986 */ /* 0x000fe2000c101904 */
[----:B------:R-:W-:Y:S05]  /*0e50*/  EXIT ;  /* 0x000000000000794d */ /* 0x000fea0003800000 */
.L_x_24:
        /* <DEDUP_REMOVED lines=10> */
.L_x_51:


//--------------------- .text._Z6DivideiiiiPfS_S_ --------------------------
	.section	.text._Z6DivideiiiiPfS_S_,"ax",@progbits
	.align	128
        .global         _Z6DivideiiiiPfS_S_
        .type           _Z6DivideiiiiPfS_S_,@function
        .size           _Z6DivideiiiiPfS_S_,(.L_x_43 - _Z6DivideiiiiPfS_S_)
        .other          _Z6DivideiiiiPfS_S_,@"STO_CUDA_ENTRY STV_DEFAULT"
_Z6DivideiiiiPfS_S_:
.text._Z6DivideiiiiPfS_S_:
        /* <DEDUP_REMOVED lines=13> */
[----:B------:R-:W0:Y:S01]  /*00d0*/  LDCU.64 UR8, c[0x0][0x380] ;  /* 0x00007000ff0877ac */ /* 0x000e220008000a00 */
[----:B------:R-:W1:Y:S01]  /*00e0*/  LDC.64 R6, c[0x0][0x398] ;  /* 0x0000e600ff067b82 */ /* 0x000e620000000a00 */
[----:B------:R-:W-:Y:S01]  /*00f0*/  IMAD R2, R3, UR7, R0 ;  /* 0x0000000703027c24 */ /* 0x000fe2000f8e0200 */
[----:B------:R-:W2:Y:S01]  /*0100*/  LDCU.64 UR4, c[0x0][0x358] ;  /* 0x00006b00ff0477ac */ /* 0x000ea20008000a00 */
[----:B------:R-:W-:-:S05]  /*0110*/  IMAD R3, R0, UR6, R3 ;  /* 0x0000000600037c24 */ /* 0x000fca000f8e0203 */
[----:B------:R-:W3:Y:S01]  /*0120*/  LDC.64 R4, c[0x0][0x390] ;  /* 0x0000e400ff047b82 */ /* 0x000ee20000000a00 */
[----:B0-----:R-:W-:-:S04]  /*0130*/  ISETP.NE.AND P0, PT, RZ, UR9, PT ;  /* 0x00000009ff007c0c */ /* 0x001fc8000bf05270 */
[----:B------:R-:W-:-:S05]  /*0140*/  SEL R9, R2, R3, !P0 ;  /* 0x0000000302097207 */ /* 0x000fca0004000000 */
[----:B-1----:R-:W-:Y:S01]  /*0150*/  IMAD.WIDE R6, R9, 0x4, R6 ;  /* 0x0000000409067825 */ /* 0x002fe200078e0206 */
[----:B------:R-:W-:-:S05]  /*0160*/  ISETP.NE.AND P0, PT, RZ, UR8, PT ;  /* 0x00000008ff007c0c */ /* 0x000fca000bf05270 */
[----:B--2---:R-:W2:Y:S01]  /*0170*/  LDG.E R7, desc[UR4][R6.64] ;  /* 0x0000000406077981 */ /* 0x004ea2000c1e1900 */
[----:B------:R-:W-:-:S05]  /*0180*/  SEL R3, R2, R3, !P0 ;  /* 0x0000000302037207 */ /* 0x000fca0004000000 */
[----:B---3--:R-:W-:-:S05]  /*0190*/  IMAD.WIDE R4, R3, 0x4, R4 ;  /* 0x0000000403047825 */ /* 0x008fca00078e0204 */
[----:B------:R-:W3:Y:S01]  /*01a0*/  LDG.E R0, desc[UR4][R4.64] ;  /* 0x0000000404007981 */ /* 0x000ee2000c1e1900 */
[----:B------:R-:W-:Y:S01]  /*01b0*/  BSSY.RECONVERGENT B0, `(.L_x_25) ;  /* 0x000000c000007945 */ /* 0x000fe20003800200 */
[----:B--2---:R-:W0:Y:S08]  /*01c0*/  MUFU.RCP R8, R7 ;  /* 0x0000000700087308 */ /* 0x004e300000001000 */
[----:B---3--:R-:W1:Y:S01]  /*01d0*/  FCHK P0, R0, R7 ;  /* 0x0000000700007302 */ /* 0x008e620000000000 */
[----:B0-----:R-:W-:-:S04]  /*01e0*/  FFMA R3, -R7, R8, 1 ;  /* 0x3f80000007037423 */ /* 0x001fc80000000108 */
[----:B------:R-:W-:-:S04]  /*01f0*/  FFMA R3, R8, R3, R8 ;  /* 0x0000000308037223 */ /* 0x000fc80000000008 */
[----:B------:R-:W-:-:S04]  /*0200*/  FFMA R8, R0, R3, RZ ;  /* 0x0000000300087223 */ /* 0x000fc800000000ff */
[----:B------:R-:W-:-:S04]  /*0210*/  FFMA R9, -R7, R8, R0 ;  /* 0x0000000807097223 */ /* 0x000fc80000000100 */
[----:B------:R-:W-:Y:S01]  /*0220*/  FFMA R9, R3, R9, R8 ;  /* 0x0000000903097223 */ /* 0x000fe20000000008 */
[----:B-1----:R-:W-:Y:S06]  /*0230*/  @!P0 BRA `(.L_x_26) ;  /* 0x00000000000c8947 */ /* 0x002fec0003800000 */
[----:B------:R-:W-:-:S07]  /*0240*/  MOV R4, 0x260 ;  /* 0x0000026000047802 */ /* 0x000fce0000000f00 */
[----:B------:R-:W-:Y:S05]  /*0250*/  CALL.REL.NOINC `($__internal_0_$__cuda_sm3x_div_rn_noftz_f32_slowpath) ;  /* 0x0000000000187944 */ /* 0x000fea0003c00000 */
[----:B------:R-:W-:-:S07]  /*0260*/  IMAD.MOV.U32 R9, RZ, RZ, R0 ;  /* 0x000000ffff097224 */ /* 0x000fce00078e0000 */
.L_x_26:
[----:B------:R-:W-:Y:S05]  /*0270*/  BSYNC.RECONVERGENT B0 ;  /* 0x0000000000007941 */ /* 0x000fea0003800200 */
.L_x_25:
[----:B------:R-:W0:Y:S02]  /*0280*/  LDC.64 R4, c[0x0][0x3a0] ;  /* 0x0000e800ff047b82 */ /* 0x000e240000000a00 */
[----:B0-----:R-:W-:-:S05]  /*0290*/  IMAD.WIDE.U32 R2, R2, 0x4, R4 ;  /* 0x0000000402027825 */ /* 0x001fca00078e0004 */
[----:B------:R-:W-:Y:S01]  /*02a0*/  STG.E desc[UR4][R2.64], R9 ;  /* 0x0000000902007986 */ /* 0x000fe2000c101904 */
[----:B------:R-:W-:Y:S05]  /*02b0*/  EXIT ;  /* 0x000000000000794d */ /* 0x000fea0003800000 */
        .weak           $__internal_0_$__cuda_sm3x_div_rn_noftz_f32_slowpath
        .type           $__internal_0_$__cuda_sm3x_div_rn_noftz_f32_slowpath,@function
        .size           $__internal_0_$__cuda_sm3x_div_rn_noftz_f32_slowpath,(.L_x_43 - $__internal_0_$__cuda_sm3x_div_rn_noftz_f32_slowpath)
$__internal_0_$__cuda_sm3x_div_rn_noftz_f32_slowpath:
[----:B------:R-:W-:Y:S01]  /*02c0*/  SHF.R.U32.HI R5, RZ, 0x17, R7 ;  /* 0x00000017ff057819 */ /* 0x000fe20000011607 */
[----:B------:R-:W-:Y:S01]  /*02d0*/  BSSY.RECONVERGENT B1, `(.L_x_27) ;  /* 0x0000064000017945 */ /* 0x000fe20003800200 */
[--C-:B------:R-:W-:Y:S01]  /*02e0*/  SHF.R.U32.HI R3, RZ, 0x17, R0.reuse ;  /* 0x00000017ff037819 */ /* 0x100fe20000011600 */
[----:B------:R-:W-:Y:S01]  /*02f0*/  IMAD.MOV.U32 R8, RZ, RZ, R0 ;  /* 0x000000ffff087224 */ /* 0x000fe200078e0000 */
[----:B------:R-:W-:Y:S02]  /*0300*/  LOP3.LUT R6, R5, 0xff, RZ, 0xc0, !PT ;  /* 0x000000ff05067812 */ /* 0x000fe400078ec0ff */
[----:B------:R-:W-:-:S03]  /*0310*/  LOP3.LUT R5, R3, 0xff, RZ, 0xc0, !PT ;  /* 0x000000ff03057812 */ /* 0x000fc600078ec0ff */
[----:B------:R-:W-:Y:S02]  /*0320*/  VIADD R11, R6, 0xffffffff ;  /* 0xffffffff060b7836 */ /* 0x000fe40000000000 */
[----:B------:R-:W-:-:S03]  /*0330*/  VIADD R10, R5, 0xffffffff ;  /* 0xffffffff050a7836 */ /* 0x000fc60000000000 */
[----:B------:R-:W-:-:S04]  /*0340*/  ISETP.GT.U32.AND P0, PT, R11, 0xfd, PT ;  /* 0x000000fd0b00780c */ /* 0x000fc80003f04070 */
[----:B------:R-:W-:-:S13]  /*0350*/  ISETP.GT.U32.OR P0, PT, R10, 0xfd, P0 ;  /* 0x000000fd0a00780c */ /* 0x000fda0000704470 */
[----:B------:R-:W-:Y:S01]  /*0360*/  @!P0 IMAD.MOV.U32 R9, RZ, RZ, RZ ;  /* 0x000000ffff098224 */ /* 0x000fe200078e00ff */
[----:B------:R-:W-:Y:S06]  /*0370*/  @!P0 BRA `(.L_x_28) ;  /* 0x0000000000608947 */ /* 0x000fec0003800000 */
[----:B------:R-:W-:Y:S01]  /*0380*/  FSETP.GTU.FTZ.AND P0, PT, |R0|, +INF , PT ;  /* 0x7f8000000000780b */ /* 0x000fe20003f1c200 */
[----:B------:R-:W-:Y:S01]  /*0390*/  IMAD.MOV.U32 R3, RZ, RZ, R7 ;  /* 0x000000ffff037224 */ /* 0x000fe200078e0007 */
[----:B------:R-:W-:-:S04]  /*03a0*/  FSETP.GTU.FTZ.AND P1, PT, |R7|, +INF , PT ;  /* 0x7f8000000700780b */ /* 0x000fc80003f3c200 */
[----:B------:R-:W-:-:S13]  /*03b0*/  PLOP3.LUT P0, PT, P0, P1, PT, 0xf8, 0x8f ;  /* 0x00000000008f781c */ /* 0x000fda0000703f70 */
[----:B------:R-:W-:Y:S05]  /*03c0*/  @P0 BRA `(.L_x_29) ;  /* 0x00000004004c0947 */ /* 0x000fea0003800000 */
[----:B------:R-:W-:-:S13]  /*03d0*/  LOP3.LUT P0, RZ, R7, 0x7fffffff, R8, 0xc8, !PT ;  /* 0x7fffffff07ff7812 */ /* 0x000fda000780c808 */
[----:B------:R-:W-:Y:S05]  /*03e0*/  @!P0 BRA `(.L_x_30) ;  /* 0x00000004003c8947 */ /* 0x000fea0003800000 */
[C---:B------:R-:W-:Y:S02]  /*03f0*/  FSETP.NEU.FTZ.AND P2, PT, |R0|.reuse, +INF , PT ;  /* 0x7f8000000000780b */ /* 0x040fe40003f5d200 */
[----:B------:R-:W-:Y:S02]  /*0400*/  FSETP.NEU.FTZ.AND P1, PT, |R3|, +INF , PT ;  /* 0x7f8000000300780b */ /* 0x000fe40003f3d200 */
[----:B------:R-:W-:-:S11]  /*0410*/  FSETP.NEU.FTZ.AND P0, PT, |R0|, +INF , PT ;  /* 0x7f8000000000780b */ /* 0x000fd60003f1d200 */
[----:B------:R-:W-:Y:S05]  /*0420*/  @!P1 BRA !P2, `(.L_x_30) ;  /* 0x00000004002c9947 */ /* 0x000fea0005000000 */
[----:B------:R-:W-:-:S04]  /*0430*/  LOP3.LUT P2, RZ, R8, 0x7fffffff, RZ, 0xc0, !PT ;  /* 0x7fffffff08ff7812 */ /* 0x000fc8000784c0ff */
[----:B------:R-:W-:-:S13]  /*0440*/  PLOP3.LUT P1, PT, P1, P2, PT, 0x2f, 0xf2 ;  /* 0x0000000000f2781c */ /* 0x000fda0000f24577 */
[----:B------:R-:W-:Y:S05]  /*0450*/  @P1 BRA `(.L_x_31) ;  /* 0x0000000400181947 */ /* 0x000fea0003800000 */
[----:B------:R-:W-:-:S04]  /*0460*/  LOP3.LUT P1, RZ, R7, 0x7fffffff, RZ, 0xc0, !PT ;  /* 0x7fffffff07ff7812 */ /* 0x000fc8000782c0ff */
[----:B------:R-:W-:-:S13]  /*0470*/  PLOP3.LUT P0, PT, P0, P1, PT, 0x2f, 0xf2 ;  /* 0x0000000000f2781c */ /* 0x000fda0000702577 */
[----:B------:R-:W-:Y:S05]  /*0480*/  @P0 BRA `(.L_x_32) ;  /* 0x0000000400000947 */ /* 0x000fea0003800000 */
[----:B------:R-:W-:Y:S02]  /*0490*/  ISETP.GE.AND P0, PT, R10, RZ, PT ;  /* 0x000000ff0a00720c */ /* 0x000fe40003f06270 */
[----:B------:R-:W-:-:S11]  /*04a0*/  ISETP.GE.AND P1, PT, R11, RZ, PT ;  /* 0x000000ff0b00720c */ /* 0x000fd60003f26270 */
[----:B------:R-:W-:Y:S02]  /*04b0*/  @P0 IMAD.MOV.U32 R9, RZ, RZ, RZ ;  /* 0x000000ffff090224 */ /* 0x000fe400078e00ff */
[----:B------:R-:W-:Y:S01]  /*04c0*/  @!P0 FFMA R8, R0, 1.84467440737095516160e+19, RZ ;  /* 0x5f80000000088823 */ /* 0x000fe200000000ff */
[----:B------:R-:W-:Y:S02]  /*04d0*/  @!P0 IMAD.MOV.U32 R9, RZ, RZ, -0x40 ;  /* 0xffffffc0ff098424 */ /* 0x000fe400078e00ff */
[----:B------:R-:W-:Y:S02]  /*04e0*/  @!P1 FFMA R7, R3, 1.84467440737095516160e+19, RZ ;  /* 0x5f80000003079823 */ /* 0x000fe400000000ff */
[----:B------:R-:W-:-:S07]  /*04f0*/  @!P1 VIADD R9, R9, 0x40 ;  /* 0x0000004009099836 */ /* 0x000fce0000000000 */
.L_x_28:
[----:B------:R-:W-:Y:S01]  /*0500*/  LEA R0, R6, 0xc0800000, 0x17 ;  /* 0xc080000006007811 */ /* 0x000fe200078eb8ff */
[----:B------:R-:W-:Y:S01]  /*0510*/  VIADD R5, R5, 0xffffff81 ;  /* 0xffffff8105057836 */ /* 0x000fe20000000000 */
[----:B------:R-:W-:Y:S03]  /*0520*/  BSSY.RECONVERGENT B2, `(.L_x_33) ;  /* 0x0000035000027945 */ /* 0x000fe60003800200 */
[----:B------:R-:W-:Y:S01]  /*0530*/  IMAD.IADD R7, R7, 0x1, -R0 ;  /* 0x0000000107077824 */ /* 0x000fe200078e0a00 */
[C---:B------:R-:W-:Y:S01]  /*0540*/  IADD3 R6, PT, PT, R5.reuse, 0x7f, -R6 ;  /* 0x0000007f05067810 */ /* 0x040fe20007ffe806 */
[----:B------:R-:W-:Y:S02]  /*0550*/  IMAD R0, R5, -0x800000, R8 ;  /* 0xff80000005007824 */ /* 0x000fe400078e0208 */
[----:B------:R-:W0:Y:S01]  /*0560*/  MUFU.RCP R3, R7 ;  /* 0x0000000700037308 */ /* 0x000e220000001000 */
[----:B------:R-:W-:Y:S01]  /*0570*/  FADD.FTZ R11, -R7, -RZ ;  /* 0x800000ff070b7221 */ /* 0x000fe20000010100 */
[----:B------:R-:W-:-:S03]  /*0580*/  IMAD.IADD R6, R6, 0x1, R9 ;  /* 0x0000000106067824 */ /* 0x000fc600078e0209 */
[----:B0-----:R-:W-:-:S04]  /*0590*/  FFMA R10, R3, R11, 1 ;  /* 0x3f800000030a7423 */ /* 0x001fc8000000000b */
[----:B------:R-:W-:-:S04]  /*05a0*/  FFMA R10, R3, R10, R3 ;  /* 0x0000000a030a7223 */ /* 0x000fc80000000003 */
[----:B------:R-:W-:-:S04]  /*05b0*/  FFMA R3, R0, R10, RZ ;  /* 0x0000000a00037223 */ /* 0x000fc800000000ff */
[----:B------:R-:W-:-:S04]  /*05c0*/  FFMA R8, R11, R3, R0 ;  /* 0x000000030b087223 */ /* 0x000fc80000000000 */
[----:B------:R-:W-:-:S04]  /*05d0*/  FFMA R13, R10, R8, R3 ;  /* 0x000000080a0d7223 */ /* 0x000fc80000000003 */
[----:B------:R-:W-:-:S04]  /*05e0*/  FFMA R8, R11, R13, R0 ;  /* 0x0000000d0b087223 */ /* 0x000fc80000000000 */
[----:B------:R-:W-:-:S05]  /*05f0*/  FFMA R0, R10, R8, R13 ;  /* 0x000000080a007223 */ /* 0x000fca000000000d */
[----:B------:R-:W-:-:S04]  /*0600*/  SHF.R.U32.HI R3, RZ, 0x17, R0 ;  /* 0x00000017ff037819 */ /* 0x000fc80000011600 */
[----:B------:R-:W-:-:S05]  /*0610*/  LOP3.LUT R3, R3, 0xff, RZ, 0xc0, !PT ;  /* 0x000000ff03037812 */ /* 0x000fca00078ec0ff */
[----:B------:R-:W-:-:S04]  /*0620*/  IMAD.IADD R7, R3, 0x1, R6 ;  /* 0x0000000103077824 */ /* 0x000fc800078e0206 */
[----:B------:R-:W-:-:S05]  /*0630*/  VIADD R3, R7, 0xffffffff ;  /* 0xffffffff07037836 */ /* 0x000fca0000000000 */
[----:B------:R-:W-:-:S13]  /*0640*/  ISETP.GE.U32.AND P0, PT, R3, 0xfe, PT ;  /* 0x000000fe0300780c */ /* 0x000fda0003f06070 */
[----:B------:R-:W-:Y:S05]  /*0650*/  @!P0 BRA `(.L_x_34) ;  /* 0x0000000000808947 */ /* 0x000fea0003800000 */
[----:B------:R-:W-:-:S13]  /*0660*/  ISETP.GT.AND P0, PT, R7, 0xfe, PT ;  /* 0x000000fe0700780c */ /* 0x000fda0003f04270 */
[----:B------:R-:W-:Y:S05]  /*0670*/  @P0 BRA `(.L_x_35) ;  /* 0x00000000006c0947 */ /* 0x000fea0003800000 */
[----:B------:R-:W-:-:S13]  /*0680*/  ISETP.GE.AND P0, PT, R7, 0x1, PT ;  /* 0x000000010700780c */ /* 0x000fda0003f06270 */
[----:B------:R-:W-:Y:S05]  /*0690*/  @P0 BRA `(.L_x_36) ;  /* 0x0000000000740947 */ /* 0x000fea0003800000 */
[----:B------:R-:W-:Y:S02]  /*06a0*/  ISETP.GE.AND P0, PT, R7, -0x18, PT ;  /* 0xffffffe80700780c */ /* 0x000fe40003f06270 */
[----:B------:R-:W-:-:S11]  /*06b0*/  LOP3.LUT R0, R0, 0x80000000, RZ, 0xc0, !PT ;  /* 0x8000000000007812 */ /* 0x000fd600078ec0ff */
[----:B------:R-:W-:Y:S05]  /*06c0*/  @!P0 BRA `(.L_x_36) ;  /* 0x0000000000688947 */ /* 0x000fea0003800000 */
[CCC-:B------:R-:W-:Y:S01]  /*06d0*/  FFMA.RZ R3, R10.reuse, R8.reuse, R13.reuse ;  /* 0x000000080a037223 */ /* 0x1c0fe2000000c00d */
[CCC-:B------:R-:W-:Y:S01]  /*06e0*/  FFMA.RM R6, R10.reuse, R8.reuse, R13.reuse ;  /* 0x000000080a067223 */ /* 0x1c0fe2000000400d */
[C---:B------:R-:W-:Y:S02]  /*06f0*/  ISETP.NE.AND P2, PT, R7.reuse, RZ, PT ;  /* 0x000000ff0700720c */ /* 0x040fe40003f45270 */
[----:B------:R-:W-:Y:S02]  /*0700*/  ISETP.NE.AND P1, PT, R7, RZ, PT ;  /* 0x000000ff0700720c */ /* 0x000fe40003f25270 */
[----:B------:R-:W-:Y:S01]  /*0710*/  LOP3.LUT R5, R3, 0x7fffff, RZ, 0xc0, !PT ;  /* 0x007fffff03057812 */ /* 0x000fe200078ec0ff */
[----:B------:R-:W-:Y:S01]  /*0720*/  FFMA.RP R3, R10, R8, R13 ;  /* 0x000000080a037223 */ /* 0x000fe2000000800d */
[----:B------:R-:W-:Y:S02]  /*0730*/  VIADD R8, R7, 0x20 ;  /* 0x0000002007087836 */ /* 0x000fe40000000000 */
[----:B------:R-:W-:Y:S01]  /*0740*/  LOP3.LUT R5, R5, 0x800000, RZ, 0xfc, !PT ;  /* 0x0080000005057812 */ /* 0x000fe200078efcff */
[----:B------:R-:W-:Y:S01]  /*0750*/  IMAD.MOV R7, RZ, RZ, -R7 ;  /* 0x000000ffff077224 */ /* 0x000fe200078e0a07 */
[----:B------:R-:W-:-:S02]  /*0760*/  FSETP.NEU.FTZ.AND P0, PT, R3, R6, PT ;  /* 0x000000060300720b */ /* 0x000fc40003f1d000 */
[----:B------:R-:W-:Y:S02]  /*0770*/  SHF.L.U32 R8, R5, R8, RZ ;  /* 0x0000000805087219 */ /* 0x000fe400000006ff */
[----:B------:R-:W-:Y:S02]  /*0780*/  SEL R6, R7, RZ, P2 ;  /* 0x000000ff07067207 */ /* 0x000fe40001000000 */
[----:B------:R-:W-:Y:S02]  /*0790*/  ISETP.NE.AND P1, PT, R8, RZ, P1 ;  /* 0x000000ff0800720c */ /* 0x000fe40000f25270 */
[----:B------:R-:W-:Y:S02]  /*07a0*/  SHF.R.U32.HI R6, RZ, R6, R5 ;  /* 0x00000006ff067219 */ /* 0x000fe40000011605 */
[----:B------:R-:W-:Y:S02]  /*07b0*/  PLOP3.LUT P0, PT, P0, P1, PT, 0xf8, 0x8f ;  /* 0x00000000008f781c */ /* 0x000fe40000703f70 */
[----:B------:R-:W-:-:S02]  /*07c0*/  SHF.R.U32.HI R8, RZ, 0x1, R6 ;  /* 0x00000001ff087819 */ /* 0x000fc40000011606 */
[----:B------:R-:W-:-:S04]  /*07d0*/  SEL R3, RZ, 0x1, !P0 ;  /* 0x00000001ff037807 */ /* 0x000fc80004000000 */
[----:B------:R-:W-:-:S04]  /*07e0*/  LOP3.LUT R3, R3, 0x1, R8, 0xf8, !PT ;  /* 0x0000000103037812 */ /* 0x000fc800078ef808 */
[----:B------:R-:W-:-:S05]  /*07f0*/  LOP3.LUT R3, R3, R6, RZ, 0xc0, !PT ;  /* 0x0000000603037212 */ /* 0x000fca00078ec0ff */
[----:B------:R-:W-:-:S05]  /*0800*/  IMAD.IADD R3, R8, 0x1, R3 ;  /* 0x0000000108037824 */ /* 0x000fca00078e0203 */
[----:B------:R-:W-:Y:S01]  /*0810*/  LOP3.LUT R0, R3, R0, RZ, 0xfc, !PT ;  /* 0x0000000003007212 */ /* 0x000fe200078efcff */
[----:B------:R-:W-:Y:S06]  /*0820*/  BRA `(.L_x_36) ;  /* 0x0000000000107947 */ /* 0x000fec0003800000 */
.L_x_35:
[----:B------:R-:W-:-:S04]  /*0830*/  LOP3.LUT R0, R0, 0x80000000, RZ, 0xc0, !PT ;  /* 0x8000000000007812 */ /* 0x000fc800078ec0ff */
[----:B------:R-:W-:Y:S01]  /*0840*/  LOP3.LUT R0, R0, 0x7f800000, RZ, 0xfc, !PT ;  /* 0x7f80000000007812 */ /* 0x000fe200078efcff */
[----:B------:R-:W-:Y:S06]  /*0850*/  BRA `(.L_x_36) ;  /* 0x0000000000047947 */ /* 0x000fec0003800000 */
.L_x_34:
[----:B------:R-:W-:-:S07]  /*0860*/  IMAD R0, R6, 0x800000, R0 ;  /* 0x0080000006007824 */ /* 0x000fce00078e0200 */
.L_x_36:
[----:B------:R-:W-:Y:S05]  /*0870*/  BSYNC.RECONVERGENT B2 ;  /* 0x0000000000027941 */ /* 0x000fea0003800200 */
.L_x_33:
[----:B------:R-:W-:Y:S05]  /*0880*/  BRA `(.L_x_37) ;  /* 0x0000000000207947 */ /* 0x000fea0003800000 */
.L_x_32:
[----:B------:R-:W-:-:S04]  /*0890*/  LOP3.LUT R0, R7, 0x80000000, R8, 0x48, !PT ;  /* 0x8000000007007812 */ /* 0x000fc800078e4808 */
[----:B------:R-:W-:Y:S01]  /*08a0*/  LOP3.LUT R0, R0, 0x7f800000, RZ, 0xfc, !PT ;  /* 0x7f80000000007812 */ /* 0x000fe200078efcff */
[----:B------:R-:W-:Y:S06]  /*08b0*/  BRA `(.L_x_37) ;  /* 0x0000000000147947 */ /* 0x000fec0003800000 */
.L_x_31:
[----:B------:R-:W-:Y:S01]  /*08c0*/  LOP3.LUT R0, R7, 0x80000000, R8, 0x48, !PT ;  /* 0x8000000007007812 */ /* 0x000fe200078e4808 */
[----:B------:R-:W-:Y:S06]  /*08d0*/  BRA `(.L_x_37) ;  /* 0x00000000000c7947 */ /* 0x000fec0003800000 */
.L_x_30:
[----:B------:R-:W0:Y:S01]  /*08e0*/  MUFU.RSQ R0, -QNAN ;  /* 0xffc0000000007908 */ /* 0x000e220000001400 */
[----:B------:R-:W-:Y:S05]  /*08f0*/  BRA `(.L_x_37) ;  /* 0x0000000000047947 */ /* 0x000fea0003800000 */
.L_x_29:
[----:B------:R-:W-:-:S07]  /*0900*/  FADD.FTZ R0, R0, R3 ;  /* 0x0000000300007221 */ /* 0x000fce0000010000 */
.L_x_37:
[----:B------:R-:W-:Y:S05]  /*0910*/  BSYNC.RECONVERGENT B1 ;  /* 0x0000000000017941 */ /* 0x000fea0003800200 */
.L_x_27:
[----:B------:R-:W-:-:S04]  /*0920*/  IMAD.MOV.U32 R5, RZ, RZ, 0x0 ;  /* 0x00000000ff057424 */ /* 0x000fc800078e00ff */
[----:B0-----:R-:W-:Y:S05]  /*0930*/  RET.REL.NODEC R4 `(_Z6DivideiiiiPfS_S_) ;  /* 0xfffffff404b07950 */ /* 0x001fea0003c3ffff */
.L_x_38:
        /* <DEDUP_REMOVED lines=12> */
.L_x_43:


//--------------------- .text._Z6RMultiiiiifPfS_  --------------------------
	.section	.text._Z6RMultiiiiifPfS_,"ax",@progbits
	.align	128
        .global         _Z6RMultiiiiifPfS_
        .type           _Z6RMultiiiiifPfS_,@function
        .size           _Z6RMultiiiiifPfS_,(.L_x_53 - _Z6RMultiiiiifPfS_)
        .other          _Z6RMultiiiiifPfS_,@"STO_CUDA_ENTRY STV_DEFAULT"
_Z6RMultiiiiifPfS_:
.text._Z6RMultiiiiifPfS_:
        /* <DEDUP_REMOVED lines=15> */
[----:B------:R-:W-:Y:S01]  /*00f0*/  IMAD R7, R5, UR7, R0 ;  /* 0x0000000705077c24 */ /* 0x000fe2000f8e0200 */
[----:B------:R-:W2:Y:S05]  /*0100*/  LDCU UR6, c[0x0][0x390] ;  /* 0x00007200ff0677ac */ /* 0x000eaa0008000800 */
[----:B------:R-:W3:Y:S01]  /*0110*/  LDC.64 R4, c[0x0][0x3a0] ;  /* 0x0000e800ff047b82 */ /* 0x000ee20000000a00 */
[----:B0-----:R-:W-:-:S06]  /*0120*/  IMAD.WIDE.U32 R2, R7, 0x4, R2 ;  /* 0x0000000407027825 */ /* 0x001fcc00078e0002 */
[----:B-1----:R-:W2:Y:S01]  /*0130*/  LDG.E R2, desc[UR4][R2.64] ;  /* 0x0000000402027981 */ /* 0x002ea2000c1e1900 */
[----:B---3--:R-:W-:-:S04]  /*0140*/  IMAD.WIDE.U32 R4, R7, 0x4, R4 ;  /* 0x0000000407047825 */ /* 0x008fc800078e0004 */
[----:B--2---:R-:W-:-:S05]  /*0150*/  FMUL R7, R2, UR6 ;  /* 0x0000000602077c20 */ /* 0x004fca0008400000 */
[----:B------:R-:W-:Y:S01]  /*0160*/  STG.E desc[UR4][R4.64], R7 ;  /* 0x0000000704007986 */ /* 0x000fe2000c101904 */
[----:B------:R-:W-:Y:S05]  /*0170*/  EXIT ;  /* 0x000000000000794d */ /* 0x000fea0003800000 */
.L_x_39:
        /* <DEDUP_REMOVED lines=16> */
.L_x_53:


//--------------------- .text._Z5MultiiiiiPfS_S_  --------------------------
	.section	.text._Z5MultiiiiiPfS_S_,"ax",@progbits
	.align	128
        .global         _Z5MultiiiiiPfS_S_
        .type           _Z5MultiiiiiPfS_S_,@function
        .size           _Z5MultiiiiiPfS_S_,(.L_x_54 - _Z5MultiiiiiPfS_S_)
        .other          _Z5MultiiiiiPfS_S_,@"STO_CUDA_ENTRY STV_DEFAULT"
_Z5MultiiiiiPfS_S_:
.text._Z5MultiiiiiPfS_S_:
        /* <DEDUP_REMOVED lines=19> */
[----:B0-----:R-:W-:Y:S02]  /*0130*/  ISETP.NE.AND P0, PT, RZ, UR8, PT ;  /* 0x00000008ff007c0c */ /* 0x001fe4000bf05270 */
[----:B------:R-:W-:Y:S02]  /*0140*/  ISETP.NE.AND P1, PT, RZ, UR9, PT ;  /* 0x00000009ff007c0c */ /* 0x000fe4000bf25270 */
[CC--:B------:R-:W-:Y:S02]  /*0150*/  SEL R7, R9.reuse, R0.reuse, !P0 ;  /* 0x0000000009077207 */ /* 0x0c0fe40004000000 */
[----:B------:R-:W-:-:S03]  /*0160*/  SEL R11, R9, R0, !P1 ;  /* 0x00000000090b7207 */ /* 0x000fc60004800000 */
[----:B-1----:R-:W-:Y:S02]  /*0170*/  IMAD.WIDE R2, R7, 0x4, R2 ;  /* 0x0000000407027825 */ /* 0x002fe400078e0202 */
[----:B------:R-:W0:Y:S02]  /*0180*/  LDC.64 R6, c[0x0][0x3a0] ;  /* 0x0000e800ff067b82 */ /* 0x000e240000000a00 */
[----:B---3--:R-:W-:Y:S02]  /*0190*/  IMAD.WIDE R4, R11, 0x4, R4 ;  /* 0x000000040b047825 */ /* 0x008fe400078e0204 */
[----:B--2---:R-:W2:Y:S04]  /*01a0*/  LDG.E R2, desc[UR4][R2.64] ;  /* 0x0000000402027981 */ /* 0x004ea8000c1e1900 */
[----:B------:R-:W2:Y:S01]  /*01b0*/  LDG.E R5, desc[UR4][R4.64] ;  /* 0x0000000404057981 */ /* 0x000ea2000c1e1900 */
[----:B0-----:R-:W-:-:S04]  /*01c0*/  IMAD.WIDE.U32 R6, R9, 0x4, R6 ;  /* 0x0000000409067825 */ /* 0x001fc800078e0006 */
[----:B--2---:R-:W-:-:S05]  /*01d0*/  FMUL R9, R2, R5 ;  /* 0x0000000502097220 */ /* 0x004fca0000400000 */
[----:B------:R-:W-:Y:S01]  /*01e0*/  STG.E desc[UR4][R6.64], R9 ;  /* 0x0000000906007986 */ /* 0x000fe2000c101904 */
[----:B------:R-:W-:Y:S05]  /*01f0*/  EXIT ;  /* 0x000000000000794d */ /* 0x000fea0003800000 */
.L_x_40:
        /* <DEDUP_REMOVED lines=16> */
.L_x_54:


//--------------------- .text._Z5RestaiiiiPfS_S_  --------------------------
	.section	.text._Z5RestaiiiiPfS_S_,"ax",@progbits
	.align	128
        .global         _Z5RestaiiiiPfS_S_
        .type           _Z5RestaiiiiPfS_S_,@function
        .size           _Z5RestaiiiiPfS_S_,(.L_x_55 - _Z5RestaiiiiPfS_S_)
        .other          _Z5RestaiiiiPfS_S_,@"STO_CUDA_ENTRY STV_DEFAULT"
_Z5RestaiiiiPfS_S_:
.text._Z5RestaiiiiPfS_S_:
        /* <DEDUP_REMOVED lines=29> */
[----:B--2---:R-:W-:-:S05]  /*01d0*/  FADD R9, R2, -R5 ;  /* 0x8000000502097221 */ /* 0x004fca0000000000 */
[----:B------:R-:W-:Y:S01]  /*01e0*/  STG.E desc[UR4][R6.64], R9 ;  /* 0x0000000906007986 */ /* 0x000fe2000c101904 */
[----:B------:R-:W-:Y:S05]  /*01f0*/  EXIT ;  /* 0x000000000000794d */ /* 0x000fea0003800000 */
.L_x_41:
        /* <DEDUP_REMOVED lines=16> */
.L_x_55:


//--------------------- .text._Z4SumaiiiiPfS_S_   --------------------------
	.section	.text._Z4SumaiiiiPfS_S_,"ax",@progbits
	.align	128
        .global         _Z4SumaiiiiPfS_S_
        .type           _Z4SumaiiiiPfS_S_,@function
        .size           _Z4SumaiiiiPfS_S_,(.L_x_56 - _Z4SumaiiiiPfS_S_)
        .other          _Z4SumaiiiiPfS_S_,@"STO_CUDA_ENTRY STV_DEFAULT"
_Z4SumaiiiiPfS_S_:
.text._Z4SumaiiiiPfS_S_:
        /* <DEDUP_REMOVED lines=29> */
[----:B--2---:R-:W-:-:S05]  /*01d0*/  FADD R9, R2, R5 ;  /* 0x0000000502097221 */ /* 0x004fca0000000000 */
[----:B------:R-:W-:Y:S01]  /*01e0*/  STG.E desc[UR4][R6.64], R9 ;  /* 0x0000000906007986 */ /* 0x000fe2000c101904 */
[----:B------:R-:W-:Y:S05]  /*01f0*/  EXIT ;  /* 0x000000000000794d */ /* 0x000fea0003800000 */
.L_x_42:
        /* <DEDUP_REMOVED lines=16> */
.L_x_56:


//--------------------- .nv.shared.reserved.0     --------------------------
	.section	.nv.shared.reserved.0,"aw",@nobits
	.weak		__nv_reservedSMEM_offset_0_alias
	.size		__nv_reservedSMEM_offset_0_alias, 0, 64
	.other		__nv_reservedSMEM_offset_0_alias,@"STO_CUDA_RESERVED_SHARED STV_DEFAULT"
__nv_reservedSMEM_offset_0_alias:
	.zero		0
	.zero		64


//--------------------- .nv.constant0._Z8DiagFlatiPfS_ --------------------------
	.section	.nv.constant0._Z8DiagFlatiPfS_,"a",@progbits
	.sectionflags	@""
	.align	4
.nv.constant0._Z8DiagFlatiPfS_:
	.zero		920


//--------------------- .nv.constant0._Z4DiagiPfS_ --------------------------
	.section	.nv.constant0._Z4DiagiPfS_,"a",@progbits
	.sectionflags	@""
	.align	4
.nv.constant0._Z4DiagiPfS_:
	.zero		920


//--------------------- .nv.constant0._Z8absoluteiiPfS_ --------------------------
	.section	.nv.constant0._Z8absoluteiiPfS_,"a",@progbits
	.sectionflags	@""
	.align	4
.nv.constant0._Z8absoluteiiPfS_:
	.zero		920


//--------------------- .nv.constant0._Z3negiiPfS_ --------------------------
	.section	.nv.constant0._Z3negiiPfS_,"a",@progbits
	.sectionflags	@""
	.align	4
.nv.constant0._Z3negiiPfS_:
	.zero		920


//--------------------- .nv.constant0._Z9TransposeiiPKfPf --------------------------
	.section	.nv.constant0._Z9TransposeiiPKfPf,"a",@progbits
	.sectionflags	@""
	.align	4
.nv.constant0._Z9TransposeiiPKfPf:
	.zero		920


//--------------------- .nv.constant0._Z4Dom2iPfS_ --------------------------
	.section	.nv.constant0._Z4Dom2iPfS_,"a",@progbits
	.sectionflags	@""
	.align	4
.nv.constant0._Z4Dom2iPfS_:
	.zero		920


//--------------------- .nv.constant0._Z4Dom1iPf  --------------------------
	.section	.nv.constant0._Z4Dom1iPf,"a",@progbits
	.sectionflags	@""
	.align	4
.nv.constant0._Z4Dom1iPf:
	.zero		912


//--------------------- .nv.constant0._Z5CrossiiiiiPfS_S_ --------------------------
	.section	.nv.constant0._Z5CrossiiiiiPfS_S_,"a",@progbits
	.sectionflags	@""
	.align	4
.nv.constant0._Z5CrossiiiiiPfS_S_:
	.zero		944


//--------------------- .nv.constant0._Z6DivideiiiiPfS_S_ --------------------------
	.section	.nv.constant0._Z6DivideiiiiPfS_S_,"a",@progbits
	.sectionflags	@""
	.align	4
.nv.constant0._Z6DivideiiiiPfS_S_:
	.zero		936


//--------------------- .nv.constant0._Z6RMultiiiiifPfS_ --------------------------
	.section	.nv.constant0._Z6RMultiiiiifPfS_,"a",@progbits
	.sectionflags	@""
	.align	4
.nv.constant0._Z6RMultiiiiifPfS_:
	.zero		936


//--------------------- .nv.constant0._Z5MultiiiiiPfS_S_ --------------------------
	.section	.nv.constant0._Z5MultiiiiiPfS_S_,"a",@progbits
	.sectionflags	@""
	.align	4
.nv.constant0._Z5MultiiiiiPfS_S_:
	.zero		936


//--------------------- .nv.constant0._Z5RestaiiiiPfS_S_ --------------------------
	.section	.nv.constant0._Z5RestaiiiiPfS_S_,"a",@progbits
	.sectionflags	@""
	.align	4
.nv.constant0._Z5RestaiiiiPfS_S_:
	.zero		936


//--------------------- .nv.constant0._Z4SumaiiiiPfS_S_ --------------------------
	.section	.nv.constant0._Z4SumaiiiiPfS_S_,"a",@progbits
	.sectionflags	@""
	.align	4
.nv.constant0._Z4SumaiiiiPfS_S_:
	.zero		936


//--------------------- SYMBOLS --------------------------

	.type		.nv.reservedSmem.offset0,@object
	.size		.nv.reservedSmem.offset0,0x4
